// auto-generated by cutlass_sweep.gemm — config: {"arch": "sm_100", "cluster_m": 1, "cluster_n": 1, "dtype": "fp32", "dtype_b": "fp32", "layout": "nt", "stages": 0, "tile_k": 128, "tile_m": 64, "tile_n": 64}
#include "cutlass/cutlass.h"
#include "cutlass/gemm/collective/collective_builder.hpp"
#include "cutlass/gemm/device/gemm_universal_adapter.h"
#include "cutlass/gemm/kernel/gemm_universal.hpp"
#include "cutlass/epilogue/collective/collective_builder.hpp"

using ElemA = float;
using ElemB = float;
using ElemCD = float;
using Acc  = float;
using TileShape    = cute::Shape<cute::_64, cute::_64, cute::_128>;
using ClusterShape = cute::Shape<cute::_1, cute::_1, cute::_1>;

using CollectiveEpilogue = typename cutlass::epilogue::collective::CollectiveBuilder<
    cutlass::arch::Sm100, cutlass::arch::OpClassTensorOp,
    TileShape, ClusterShape,
    cutlass::epilogue::collective::EpilogueTileAuto,
    Acc, Acc,
    ElemCD, cutlass::layout::RowMajor, 128 / cutlass::sizeof_bits<ElemCD>::value,
    ElemCD, cutlass::layout::RowMajor, 128 / cutlass::sizeof_bits<ElemCD>::value,
    cutlass::epilogue::collective::EpilogueScheduleAuto
  >::CollectiveOp;

using CollectiveMainloop = typename cutlass::gemm::collective::CollectiveBuilder<
    cutlass::arch::Sm100, cutlass::arch::OpClassTensorOp,
    ElemA, cutlass::layout::RowMajor, 128 / cutlass::sizeof_bits<ElemA>::value,
    ElemB, cutlass::layout::ColumnMajor, 128 / cutlass::sizeof_bits<ElemB>::value,
    Acc,
    TileShape, ClusterShape,
    cutlass::gemm::collective::StageCountAutoCarveout<static_cast<int>(sizeof(typename CollectiveEpilogue::SharedStorage))>,
    cutlass::gemm::collective::KernelScheduleAuto
  >::CollectiveOp;

using GemmKernel = cutlass::gemm::kernel::GemmUniversal<
    cute::Shape<int,int,int,int>,
    CollectiveMainloop,
    CollectiveEpilogue
>;
using Gemm = cutlass::gemm::device::GemmUniversalAdapter<GemmKernel>;

// Force the device kernel symbol into the cubin without needing a host main.
auto* _anchor = &cutlass::device_kernel<GemmKernel>;


// ===== COMPILED SASS (sm_100a) =====

	.target	sm_100a

	.elftype	@"ET_EXEC"


//--------------------- .note.nv.tkinfo           --------------------------
	.section	.note.nv.tkinfo,"",@"SHT_NOTE"
	.sectionflags	@"SHF_NOTE_NV_TKINFO"
	.tkinfo
        /*0018*/ 	.word	0x00000002
        /*0030*/ 	.string	""
        /*0030*/ 	.string	"ptxas"
        /*0030*/ 	.string	"Cuda compilation tools, release 13.0, V13.0.88"
        /*0030*/ 	.string	"Build cuda_13.0.r13.0/compiler.36424714_0"
        /*0030*/ 	.string	"-arch sm_100a -m 64 "



//--------------------- .note.nv.cuinfo           --------------------------
	.section	.note.nv.cuinfo,"",@"SHT_NOTE"
	.sectionflags	@"SHF_NOTE_NV_CUINFO"
        /*0018*/ 	.short	0x0002
        /*001a*/ 	.short	0x0064
        /*001c*/ 	.short	0x0082
	.zero		2


//--------------------- .nv.info                  --------------------------
	.section	.nv.info,"",@"SHT_CUDA_INFO"
	.align	4


	//----- nvinfo : EIATTR_REGCOUNT
	.align		4
        /*0000*/ 	.byte	0x04, 0x2f
        /*0002*/ 	.short	(.L_19 - .L_18)
	.align		4
.L_18:
        /*0004*/ 	.word	index@(_ZN7cutlass13device_kernelINS_4gemm6kernel13GemmUniversalIN4cute5tupleIJiiiiEEENS1_10collective13CollectiveMmaINS1_35MainloopSm100TmaUmmaWarpSpecializedILi3ELi2ELi4ENS5_IJNS4_1CILi1EEESB_SB_EEEEENS5_IJNSA_ILi64EEESE_NSA_ILi128EEEEEEfNS5_IJlSB_lEEEfSH_NS4_8TiledMMAINS4_8MMA_AtomIJNS4_17SM100_MMA_TF32_SSINS_10tfloat32_tESL_fLi64ELi64ELNS4_4UMMA5MajorE0ELSN_0ELNSM_7ScaleInE0ELSO_0EEEEEENS4_6LayoutISC_NS5_IJNSA_ILi0EEESS_SS_EEEEENS5_IJNS4_10UnderscoreESV_SV_EEEEENS4_13SM90_TMA_LOADENS4_14ComposedLayoutINS4_7SwizzleILi3ELi4ELi3EEENS4_18smem_ptr_flag_bitsILi32EEENSR_INS5_IJNSA_ILi8EEENSA_ILi32EEEEEENS5_IJS15_SB_EEEEEEEvNS4_8identityESY_S19_vS1A_EENS_8epilogue10collective18CollectiveEpilogueINS1C_23Sm100TmaWarpSpecializedILi3ELi2ELi16ELb1ELb0EEEJSG_NS5_IJNSR_ISE_SB_EENSR_IS15_SB_EEEEEfSH_fSH_NS1C_6fusion15FusionCallbacksIS1G_NS1K_17LinearCombinationIffffLNS_15FloatRoundStyleE2EEESG_S1J_JEEENS4_5SM1004TMEM4LOAD26SM100_TMEM_LOAD_16dp128b8xESY_S19_NS4_17SM75_U32x4_LDSM_NENS4_14SM90_TMA_STOREES19_NS4_17SM90_U32x4_STSM_NENS4_39AutoVectorizingCopyWithAssumedAlignmentILi128EEEEEEvvEEEEvNT_6ParamsE)
        /*0008*/ 	.word	0x00000059


	//----- nvinfo : EIATTR_FRAME_SIZE
	.align		4
.L_19:
        /*000c*/ 	.byte	0x04, 0x11
        /*000e*/ 	.short	(.L_21 - .L_20)
	.align		4
.L_20:
        /*0010*/ 	.word	index@($__internal_2_$__cuda_sm10x_tcgen05_guardrail_trap_unallocated_columns_being_dealloced)
        /*0014*/ 	.word	0x00000000


	//----- nvinfo : EIATTR_FRAME_SIZE
	.align		4
.L_21:
        /*0018*/ 	.byte	0x04, 0x11
        /*001a*/ 	.short	(.L_23 - .L_22)
	.align		4
.L_22:
        /*001c*/ 	.word	index@($__internal_1_$__cuda_sm10x_tcgen05_guardrail_trap_phase_invalid_during_alloc)
        /*0020*/ 	.word	0x00000000


	//----- nvinfo : EIATTR_FRAME_SIZE
	.align		4
.L_23:
        /*0024*/ 	.byte	0x04, 0x11
        /*0026*/ 	.short	(.L_25 - .L_24)
	.align		4
.L_24:
        /*0028*/ 	.word	index@($__internal_0_$__cuda_sm10x_tcgen05_guardrail_trap_col_being_dealloced_not_returned_by_alloc)
        /*002c*/ 	.word	0x00000000


	//----- nvinfo : EIATTR_FRAME_SIZE
	.align		4
.L_25:
        /*0030*/ 	.byte	0x04, 0x11
        /*0032*/ 	.short	(.L_27 - .L_26)
	.align		4
.L_26:
        /*0034*/ 	.word	index@(_ZN7cutlass13device_kernelINS_4gemm6kernel13GemmUniversalIN4cute5tupleIJiiiiEEENS1_10collective13CollectiveMmaINS1_35MainloopSm100TmaUmmaWarpSpecializedILi3ELi2ELi4ENS5_IJNS4_1CILi1EEESB_SB_EEEEENS5_IJNSA_ILi64EEESE_NSA_ILi128EEEEEEfNS5_IJlSB_lEEEfSH_NS4_8TiledMMAINS4_8MMA_AtomIJNS4_17SM100_MMA_TF32_SSINS_10tfloat32_tESL_fLi64ELi64ELNS4_4UMMA5MajorE0ELSN_0ELNSM_7ScaleInE0ELSO_0EEEEEENS4_6LayoutISC_NS5_IJNSA_ILi0EEESS_SS_EEEEENS5_IJNS4_10UnderscoreESV_SV_EEEEENS4_13SM90_TMA_LOADENS4_14ComposedLayoutINS4_7SwizzleILi3ELi4ELi3EEENS4_18smem_ptr_flag_bitsILi32EEENSR_INS5_IJNSA_ILi8EEENSA_ILi32EEEEEENS5_IJS15_SB_EEEEEEEvNS4_8identityESY_S19_vS1A_EENS_8epilogue10collective18CollectiveEpilogueINS1C_23Sm100TmaWarpSpecializedILi3ELi2ELi16ELb1ELb0EEEJSG_NS5_IJNSR_ISE_SB_EENSR_IS15_SB_EEEEEfSH_fSH_NS1C_6fusion15FusionCallbacksIS1G_NS1K_17LinearCombinationIffffLNS_15FloatRoundStyleE2EEESG_S1J_JEEENS4_5SM1004TMEM4LOAD26SM100_TMEM_LOAD_16dp128b8xESY_S19_NS4_17SM75_U32x4_LDSM_NENS4_14SM90_TMA_STOREES19_NS4_17SM90_U32x4_STSM_NENS4_39AutoVectorizingCopyWithAssumedAlignmentILi128EEEEEEvvEEEEvNT_6ParamsE)
        /*0038*/ 	.word	0x00000000


	//----- nvinfo : EIATTR_MIN_STACK_SIZE
	.align		4
.L_27:
        /*003c*/ 	.byte	0x04, 0x12
        /*003e*/ 	.short	(.L_29 - .L_28)
	.align		4
.L_28:
        /*0040*/ 	.word	index@(_ZN7cutlass13device_kernelINS_4gemm6kernel13GemmUniversalIN4cute5tupleIJiiiiEEENS1_10collective13CollectiveMmaINS1_35MainloopSm100TmaUmmaWarpSpecializedILi3ELi2ELi4ENS5_IJNS4_1CILi1EEESB_SB_EEEEENS5_IJNSA_ILi64EEESE_NSA_ILi128EEEEEEfNS5_IJlSB_lEEEfSH_NS4_8TiledMMAINS4_8MMA_AtomIJNS4_17SM100_MMA_TF32_SSINS_10tfloat32_tESL_fLi64ELi64ELNS4_4UMMA5MajorE0ELSN_0ELNSM_7ScaleInE0ELSO_0EEEEEENS4_6LayoutISC_NS5_IJNSA_ILi0EEESS_SS_EEEEENS5_IJNS4_10UnderscoreESV_SV_EEEEENS4_13SM90_TMA_LOADENS4_14ComposedLayoutINS4_7SwizzleILi3ELi4ELi3EEENS4_18smem_ptr_flag_bitsILi32EEENSR_INS5_IJNSA_ILi8EEENSA_ILi32EEEEEENS5_IJS15_SB_EEEEEEEvNS4_8identityESY_S19_vS1A_EENS_8epilogue10collective18CollectiveEpilogueINS1C_23Sm100TmaWarpSpecializedILi3ELi2ELi16ELb1ELb0EEEJSG_NS5_IJNSR_ISE_SB_EENSR_IS15_SB_EEEEEfSH_fSH_NS1C_6fusion15FusionCallbacksIS1G_NS1K_17LinearCombinationIffffLNS_15FloatRoundStyleE2EEESG_S1J_JEEENS4_5SM1004TMEM4LOAD26SM100_TMEM_LOAD_16dp128b8xESY_S19_NS4_17SM75_U32x4_LDSM_NENS4_14SM90_TMA_STOREES19_NS4_17SM90_U32x4_STSM_NENS4_39AutoVectorizingCopyWithAssumedAlignmentILi128EEEEEEvvEEEEvNT_6ParamsE)
        /*0044*/ 	.word	0x00000000
.L_29:


//--------------------- .nv.compat                --------------------------
	.section	.nv.compat,"",@"SHT_CUDA_COMPAT_INFO"
	.align	4
        /*0000*/ 	.byte	0x02, 0x09, 0x01, 0x00, 0x02, 0x02, 0x02, 0x00, 0x02, 0x05, 0x05, 0x00, 0x03, 0x07, 0x01, 0x01
        /*0010*/ 	.byte	0x02, 0x03, 0x01, 0x00, 0x02, 0x06, 0x01, 0x00, 0x04, 0x0b, 0x08, 0x00, 0x09, 0x00, 0x00, 0x00
        /*0020*/ 	.byte	0x00, 0x00, 0x00, 0x00


//--------------------- .nv.info._ZN7cutlass13device_kernelINS_4gemm6kernel13GemmUniversalIN4cute5tupleIJiiiiEEENS1_10collective13CollectiveMmaINS1_35MainloopSm100TmaUmmaWarpSpecializedILi3ELi2ELi4ENS5_IJNS4_1CILi1EEESB_SB_EEEEENS5_IJNSA_ILi64EEESE_NSA_ILi128EEEEEEfNS5_IJlSB_lEEEfSH_NS4_8TiledMMAINS4_8MMA_AtomIJNS4_17SM100_MMA_TF32_SSINS_10tfloat32_tESL_fLi64ELi64ELNS4_4UMMA5MajorE0ELSN_0ELNSM_7ScaleInE0ELSO_0EEEEEENS4_6LayoutISC_NS5_IJNSA_ILi0EEESS_SS_EEEEENS5_IJNS4_10UnderscoreESV_SV_EEEEENS4_13SM90_TMA_LOADENS4_14ComposedLayoutINS4_7SwizzleILi3ELi4ELi3EEENS4_18smem_ptr_flag_bitsILi32EEENSR_INS5_IJNSA_ILi8EEENSA_ILi32EEEEEENS5_IJS15_SB_EEEEEEEvNS4_8identityESY_S19_vS1A_EENS_8epilogue10collective18CollectiveEpilogueINS1C_23Sm100TmaWarpSpecializedILi3ELi2ELi16ELb1ELb0EEEJSG_NS5_IJNSR_ISE_SB_EENSR_IS15_SB_EEEEEfSH_fSH_NS1C_6fusion15FusionCallbacksIS1G_NS1K_17LinearCombinationIffffLNS_15FloatRoundStyleE2EEESG_S1J_JEEENS4_5SM1004TMEM4LOAD26SM100_TMEM_LOAD_16dp128b8xESY_S19_NS4_17SM75_U32x4_LDSM_NENS4_14SM90_TMA_STOREES19_NS4_17SM90_U32x4_STSM_NENS4_39AutoVectorizingCopyWithAssumedAlignmentILi128EEEEEEvvEEEEvNT_6ParamsE --------------------------
	.section	.nv.info._ZN7cutlass13device_kernelINS_4gemm6kernel13GemmUniversalIN4cute5tupleIJiiiiEEENS1_10collective13CollectiveMmaINS1_35MainloopSm100TmaUmmaWarpSpecializedILi3ELi2ELi4ENS5_IJNS4_1CILi1EEESB_SB_EEEEENS5_IJNSA_ILi64EEESE_NSA_ILi128EEEEEEfNS5_IJlSB_lEEEfSH_NS4_8TiledMMAINS4_8MMA_AtomIJNS4_17SM100_MMA_TF32_SSINS_10tfloat32_tESL_fLi64ELi64ELNS4_4UMMA5MajorE0ELSN_0ELNSM_7ScaleInE0ELSO_0EEEEEENS4_6LayoutISC_NS5_IJNSA_ILi0EEESS_SS_EEEEENS5_IJNS4_10UnderscoreESV_SV_EEEEENS4_13SM90_TMA_LOADENS4_14ComposedLayoutINS4_7SwizzleILi3ELi4ELi3EEENS4_18smem_ptr_flag_bitsILi32EEENSR_INS5_IJNSA_ILi8EEENSA_ILi32EEEEEENS5_IJS15_SB_EEEEEEEvNS4_8identityESY_S19_vS1A_EENS_8epilogue10collective18CollectiveEpilogueINS1C_23Sm100TmaWarpSpecializedILi3ELi2ELi16ELb1ELb0EEEJSG_NS5_IJNSR_ISE_SB_EENSR_IS15_SB_EEEEEfSH_fSH_NS1C_6fusion15FusionCallbacksIS1G_NS1K_17LinearCombinationIffffLNS_15FloatRoundStyleE2EEESG_S1J_JEEENS4_5SM1004TMEM4LOAD26SM100_TMEM_LOAD_16dp128b8xESY_S19_NS4_17SM75_U32x4_LDSM_NENS4_14SM90_TMA_STOREES19_NS4_17SM90_U32x4_STSM_NENS4_39AutoVectorizingCopyWithAssumedAlignmentILi128EEEEEEvvEEEEvNT_6ParamsE,"",@"SHT_CUDA_INFO"
	.sectionflags	@""
	.align	4


	//----- nvinfo : EIATTR_CUDA_API_VERSION
	.align		4
        /*0000*/ 	.byte	0x04, 0x37
        /*0002*/ 	.short	(.L_31 - .L_30)
.L_30:
        /*0004*/ 	.word	0x00000082


	//----- nvinfo : EIATTR_KPARAM_INFO
	.align		4
.L_31:
        /*0008*/ 	.byte	0x04, 0x17
        /*000a*/ 	.short	(.L_33 - .L_32)
.L_32:
        /*000c*/ 	.word	0x00000000
        /*0010*/ 	.short	0x0000
        /*0012*/ 	.short	0x0000
        /*0014*/ 	.byte	0x00, 0xf0, 0x01, 0x20


	//----- nvinfo : EIATTR_AT_ENTRY_FRAGMENTS
	.align		4
.L_33:
        /*0018*/ 	.byte	0x04, 0x4f
        /*001a*/ 	.short	(.L_35 - .L_34)


	//   ....[0]....
.L_34:
        /*001c*/ 	.word	0x00000006


	//----- nvinfo : EIATTR_RESERVED_SMEM_USED
	.align		4
.L_35:
        /*0020*/ 	.byte	0x01, 0x41
	.zero		2


	//----- nvinfo : EIATTR_SPARSE_MMA_MASK
	.align		4
        /*0024*/ 	.byte	0x03, 0x50
        /*0026*/ 	.short	0x0000


	//----- nvinfo : EIATTR_TCGEN05_1CTA_USED
	.align		4
        /*0028*/ 	.byte	0x01, 0x51
	.zero		2


	//----- nvinfo : EIATTR_MAXREG_COUNT
	.align		4
        /*002c*/ 	.byte	0x03, 0x1b
        /*002e*/ 	.short	0x00ff


	//----- nvinfo : EIATTR_NUM_BARRIERS
	.align		4
        /*0030*/ 	.byte	0x02, 0x4c
        /*0032*/ 	.byte	0x07
	.zero		1


	//----- nvinfo : EIATTR_EXTERNS
	.align		4
        /*0034*/ 	.byte	0x04, 0x0f
        /*0036*/ 	.short	(.L_37 - .L_36)


	//   ....[0]....
	.align		4
.L_36:
        /*0038*/ 	.word	index@(__assertfail)


	//----- nvinfo : EIATTR_MERCURY_ISA_VERSION
	.align		4
.L_37:
        /*003c*/ 	.byte	0x03, 0x5f
        /*003e*/ 	.short	0x0101


	//----- nvinfo : EIATTR_INT_WARP_WIDE_INSTR_OFFSETS
	.align		4
        /*0040*/ 	.byte	0x04, 0x31
        /*0042*/ 	.short	(.L_39 - .L_38)


	//   ....[0]....
.L_38:
        /*0044*/ 	.word	0x00002220


	//   ....[1]....
        /*0048*/ 	.word	0x000040e0


	//   ....[2]....
        /*004c*/ 	.word	0x00004110


	//   ....[3]....
        /*0050*/ 	.word	0x00004130


	//   ....[4]....
        /*0054*/ 	.word	0x00004a30


	//   ....[5]....
        /*0058*/ 	.word	0x00004ad0


	//   ....[6]....
        /*005c*/ 	.word	0x00004d10


	//   ....[7]....
        /*0060*/ 	.word	0x00004dd0


	//----- nvinfo : EIATTR_COOP_GROUP_MASK_REGIDS
	.align		4
.L_39:
        /*0064*/ 	.byte	0x04, 0x29
        /*0066*/ 	.short	(.L_41 - .L_40)


	//   ....[0]....
.L_40:
        /*0068*/ 	.word	0xffffffff


	//   ....[1]....
        /*006c*/ 	.word	0xffffffff


	//   ....[2]....
        /*0070*/ 	.word	0xffffffff


	//   ....[3]....
        /*0074*/ 	.word	0xffffffff


	//   ....[4]....
        /*0078*/ 	.word	0xffffffff


	//   ....[5]....
        /*007c*/ 	.word	0xffffffff


	//   ....[6]....
        /*0080*/ 	.word	0xffffffff


	//   ....[7]....
        /*0084*/ 	.word	0xffffffff


	//   ....[8]....
        /*0088*/ 	.word	0xffffffff


	//   ....[9]....
        /*008c*/ 	.word	0xffffffff


	//   ....[10]....
        /*0090*/ 	.word	0xffffffff


	//   ....[11]....
        /*0094*/ 	.word	0xffffffff


	//   ....[12]....
        /*0098*/ 	.word	0xffffffff


	//----- nvinfo : EIATTR_COOP_GROUP_INSTR_OFFSETS
	.align		4
.L_41:
        /*009c*/ 	.byte	0x04, 0x28
        /*009e*/ 	.short	(.L_43 - .L_42)


	//   ....[0]....
.L_42:
        /*00a0*/ 	.word	0x00000090


	//   ....[1]....
        /*00a4*/ 	.word	0x000004d0


	//   ....[2]....
        /*00a8*/ 	.word	0x00000620


	//   ....[3]....
        /*00ac*/ 	.word	0x000007a0


	//   ....[4]....
        /*00b0*/ 	.word	0x000008a0


	//   ....[5]....
        /*00b4*/ 	.word	0x00000a10


	//   ....[6]....
        /*00b8*/ 	.word	0x00000bb0


	//   ....[7]....
        /*00bc*/ 	.word	0x00002100


	//   ....[8]....
        /*00c0*/ 	.word	0x00002e50


	//   ....[9]....
        /*00c4*/ 	.word	0x00003060


	//   ....[10]....
        /*00c8*/ 	.word	0x00003090


	//   ....[11]....
        /*00cc*/ 	.word	0x00003fb0


	//   ....[12]....
        /*00d0*/ 	.word	0x000041f0


	//----- nvinfo : EIATTR_VRC_CTA_INIT_COUNT
	.align		4
.L_43:
        /*00d4*/ 	.byte	0x02, 0x4a
        /*00d6*/ 	.byte	0x80
	.zero		1


	//----- nvinfo : EIATTR_SYSCALL_OFFSETS
	.align		4
        /*00d8*/ 	.byte	0x04, 0x46
        /*00da*/ 	.short	(.L_45 - .L_44)


	//   ....[0]....
.L_44:
        /*00dc*/ 	.word	0x00005a40


	//   ....[1]....
        /*00e0*/ 	.word	0x00005b30


	//   ....[2]....
        /*00e4*/ 	.word	0x000063f0


	//   ....[3]....
        /*00e8*/ 	.word	0x00006c40


	//----- nvinfo : EIATTR_MBARRIER_INSTR_OFFSETS
	.align		4
.L_45:
        /*00ec*/ 	.byte	0x04, 0x39
        /*00ee*/ 	.short	(.L_47 - .L_46)


	//   ....[0]....
.L_46:
        /*00f0*/ 	.word	0x000005b0
        /*00f4*/ 	.word	0x000000ff
        /*00f8*/ 	.word	0x00000000
        /*00fc*/ 	.short	0x0100
        /*00fe*/ 	.byte	0x04
	.zero		1


	//   ....[1]....
        /*0100*/ 	.word	0x000005c0
        /*0104*/ 	.word	0x000000ff
        /*0108*/ 	.word	0x00000018
        /*010c*/ 	.short	0x0100
        /*010e*/ 	.byte	0x04
	.zero		1


	//   ....[2]....
        /*0110*/ 	.word	0x000005d0
        /*0114*/ 	.word	0x000000ff
        /*0118*/ 	.word	0x00000008
        /*011c*/ 	.short	0x0100
        /*011e*/ 	.byte	0x04
	.zero		1


	//   ....[3]....
        /*0120*/ 	.word	0x000005e0
        /*0124*/ 	.word	0x000000ff
        /*0128*/ 	.word	0x00000020
        /*012c*/ 	.short	0x0100
        /*012e*/ 	.byte	0x04
	.zero		1


	//   ....[4]....
        /*0130*/ 	.word	0x000005f0
        /*0134*/ 	.word	0x000000ff
        /*0138*/ 	.word	0x00000010
        /*013c*/ 	.short	0x0100
        /*013e*/ 	.byte	0x04
	.zero		1


	//   ....[5]....
        /*0140*/ 	.word	0x00000600
        /*0144*/ 	.word	0x000000ff
        /*0148*/ 	.word	0x00000028
        /*014c*/ 	.short	0x0100
        /*014e*/ 	.byte	0x04
	.zero		1


	//   ....[6]....
        /*0150*/ 	.word	0x00000730
        /*0154*/ 	.word	0x000000ff
        /*0158*/ 	.word	0x00000030
        /*015c*/ 	.short	0x0100
        /*015e*/ 	.byte	0x04
	.zero		1


	//   ....[7]....
        /*0160*/ 	.word	0x00000740
        /*0164*/ 	.word	0x000000ff
        /*0168*/ 	.word	0x00000048
        /*016c*/ 	.short	0x0100
        /*016e*/ 	.byte	0x04
	.zero		1


	//   ....[8]....
        /*0170*/ 	.word	0x00000750
        /*0174*/ 	.word	0x000000ff
        /*0178*/ 	.word	0x00000038
        /*017c*/ 	.short	0x0100
        /*017e*/ 	.byte	0x04
	.zero		1


	//   ....[9]....
        /*0180*/ 	.word	0x00000760
        /*0184*/ 	.word	0x000000ff
        /*0188*/ 	.word	0x00000050
        /*018c*/ 	.short	0x0100
        /*018e*/ 	.byte	0x04
	.zero		1


	//   ....[10]....
        /*0190*/ 	.word	0x00000770
        /*0194*/ 	.word	0x000000ff
        /*0198*/ 	.word	0x00000040
        /*019c*/ 	.short	0x0100
        /*019e*/ 	.byte	0x04
	.zero		1


	//   ....[11]....
        /*01a0*/ 	.word	0x00000780
        /*01a4*/ 	.word	0x000000ff
        /*01a8*/ 	.word	0x00000058
        /*01ac*/ 	.short	0x0100
        /*01ae*/ 	.byte	0x04
	.zero		1


	//   ....[12]....
        /*01b0*/ 	.word	0x00000870
        /*01b4*/ 	.word	0x000000ff
        /*01b8*/ 	.word	0x00000060
        /*01bc*/ 	.short	0x0100
        /*01be*/ 	.byte	0x06
	.zero		1


	//   ....[13]....
        /*01c0*/ 	.word	0x00000880
        /*01c4*/ 	.word	0x000000ff
        /*01c8*/ 	.word	0x00000068
        /*01cc*/ 	.short	0x0100
        /*01ce*/ 	.byte	0x06
	.zero		1


	//   ....[14]....
        /*01d0*/ 	.word	0x000009c0
        /*01d4*/ 	.word	0x000000ff
        /*01d8*/ 	.word	0x00000070
        /*01dc*/ 	.short	0x0100
        /*01de*/ 	.byte	0x06
	.zero		1


	//   ....[15]....
        /*01e0*/ 	.word	0x000009d0
        /*01e4*/ 	.word	0x000000ff
        /*01e8*/ 	.word	0x00000080
        /*01ec*/ 	.short	0x0100
        /*01ee*/ 	.byte	0x06
	.zero		1


	//   ....[16]....
        /*01f0*/ 	.word	0x000009e0
        /*01f4*/ 	.word	0x000000ff
        /*01f8*/ 	.word	0x00000078
        /*01fc*/ 	.short	0x0100
        /*01fe*/ 	.byte	0x06
	.zero		1


	//   ....[17]....
        /*0200*/ 	.word	0x000009f0
        /*0204*/ 	.word	0x000000ff
        /*0208*/ 	.word	0x00000088
        /*020c*/ 	.short	0x0100
        /*020e*/ 	.byte	0x06
	.zero		1


	//   ....[18]....
        /*0210*/ 	.word	0x00000b20
        /*0214*/ 	.word	0x000000ff
        /*0218*/ 	.word	0x00000090
        /*021c*/ 	.short	0x0100
        /*021e*/ 	.byte	0x04
	.zero		1


	//   ....[19]....
        /*0220*/ 	.word	0x00000b30
        /*0224*/ 	.word	0x000000ff
        /*0228*/ 	.word	0x000000b0
        /*022c*/ 	.short	0x0100
        /*022e*/ 	.byte	0x04
	.zero		1


	//   ....[20]....
        /*0230*/ 	.word	0x00000b40
        /*0234*/ 	.word	0x000000ff
        /*0238*/ 	.word	0x00000098
        /*023c*/ 	.short	0x0100
        /*023e*/ 	.byte	0x04
	.zero		1


	//   ....[21]....
        /*0240*/ 	.word	0x00000b50
        /*0244*/ 	.word	0x000000ff
        /*0248*/ 	.word	0x000000b8
        /*024c*/ 	.short	0x0100
        /*024e*/ 	.byte	0x04
	.zero		1


	//   ....[22]....
        /*0250*/ 	.word	0x00000b60
        /*0254*/ 	.word	0x000000ff
        /*0258*/ 	.word	0x000000a0
        /*025c*/ 	.short	0x0100
        /*025e*/ 	.byte	0x04
	.zero		1


	//   ....[23]....
        /*0260*/ 	.word	0x00000b70
        /*0264*/ 	.word	0x000000ff
        /*0268*/ 	.word	0x000000c0
        /*026c*/ 	.short	0x0100
        /*026e*/ 	.byte	0x04
	.zero		1


	//   ....[24]....
        /*0270*/ 	.word	0x00000b80
        /*0274*/ 	.word	0x000000ff
        /*0278*/ 	.word	0x000000a8
        /*027c*/ 	.short	0x0100
        /*027e*/ 	.byte	0x04
	.zero		1


	//   ....[25]....
        /*0280*/ 	.word	0x00000b90
        /*0284*/ 	.word	0x000000ff
        /*0288*/ 	.word	0x000000c8
        /*028c*/ 	.short	0x0100
        /*028e*/ 	.byte	0x04
	.zero		1


	//   ....[26]....
        /*0290*/ 	.word	0x00000c80
        /*0294*/ 	.word	0x000000ff
        /*0298*/ 	.word	0x000000d0
        /*029c*/ 	.short	0x0100
        /*029e*/ 	.byte	0x04
	.zero		1


	//   ....[27]....
        /*02a0*/ 	.word	0x00000c90
        /*02a4*/ 	.word	0x000000ff
        /*02a8*/ 	.word	0x000000e0
        /*02ac*/ 	.short	0x0100
        /*02ae*/ 	.byte	0x04
	.zero		1


	//   ....[28]....
        /*02b0*/ 	.word	0x00000ca0
        /*02b4*/ 	.word	0x000000ff
        /*02b8*/ 	.word	0x000000d8
        /*02bc*/ 	.short	0x0100
        /*02be*/ 	.byte	0x04
	.zero		1


	//   ....[29]....
        /*02c0*/ 	.word	0x00000cb0
        /*02c4*/ 	.word	0x000000ff
        /*02c8*/ 	.word	0x000000e8
        /*02cc*/ 	.short	0x0100
        /*02ce*/ 	.byte	0x04
	.zero		1


	//   ....[30]....
        /*02d0*/ 	.word	0x00001580
        /*02d4*/ 	.word	0x00000002
        /*02d8*/ 	.word	0x000000e0
        /*02dc*/ 	.short	0x010a
        /*02de*/ 	.byte	0xff
	.zero		1


	//   ....[31]....
        /*02e0*/ 	.word	0x000015b0
        /*02e4*/ 	.word	0x00000002
        /*02e8*/ 	.word	0x000000d0
        /*02ec*/ 	.short	0x0101
        /*02ee*/ 	.byte	0xff
	.zero		1


	//   ....[32]....
        /*02f0*/ 	.word	0x00001680
        /*02f4*/ 	.word	0x000000ff
        /*02f8*/ 	.word	0x00000018
        /*02fc*/ 	.short	0x010a
        /*02fe*/ 	.byte	0x04
	.zero		1


	//   ....[33]....
        /*0300*/ 	.word	0x00001720
        /*0304*/ 	.word	0x000000ff
        /*0308*/ 	.word	0x00000018
        /*030c*/ 	.short	0x010a
        /*030e*/ 	.byte	0x39
	.zero		1


	//   ....[34]....
        /*0310*/ 	.word	0x00001820
        /*0314*/ 	.word	0x000000ff
        /*0318*/ 	.word	0x00000018
        /*031c*/ 	.short	0x010a
        /*031e*/ 	.byte	0x04
	.zero		1


	//   ....[35]....
        /*0320*/ 	.word	0x00001bd0
        /*0324*/ 	.word	0x000000ff
        /*0328*/ 	.word	0x00000068
        /*032c*/ 	.short	0x0101
        /*032e*/ 	.byte	0x17
	.zero		1


	//   ....[36]....
        /*0330*/ 	.word	0x00001bf0
        /*0334*/ 	.word	0x000000ff
        /*0338*/ 	.word	0x00000018
        /*033c*/ 	.short	0x010a
        /*033e*/ 	.byte	0x04
	.zero		1


	//   ....[37]....
        /*0340*/ 	.word	0x00001c70
        /*0344*/ 	.word	0x000000ff
        /*0348*/ 	.word	0x00000018
        /*034c*/ 	.short	0x010a
        /*034e*/ 	.byte	0x39
	.zero		1


	//   ....[38]....
        /*0350*/ 	.word	0x00001d70
        /*0354*/ 	.word	0x000000ff
        /*0358*/ 	.word	0x00000018
        /*035c*/ 	.short	0x010a
        /*035e*/ 	.byte	0x04
	.zero		1


	//   ....[39]....
        /*0360*/ 	.word	0x00002130
        /*0364*/ 	.word	0x00000002
        /*0368*/ 	.word	0x00000070
        /*036c*/ 	.short	0x010a
        /*036e*/ 	.byte	0xff
	.zero		1


	//   ....[40]....
        /*0370*/ 	.word	0x000021f0
        /*0374*/ 	.word	0x00000002
        /*0378*/ 	.word	0x00000000
        /*037c*/ 	.short	0x0101
        /*037e*/ 	.byte	0xff
	.zero		1


	//   ....[41]....
        /*0380*/ 	.word	0x00002750
        /*0384*/ 	.word	0x000000ff
        /*0388*/ 	.word	0x00000000
        /*038c*/ 	.short	0x010a
        /*038e*/ 	.byte	0x04
	.zero		1


	//   ....[42]....
        /*0390*/ 	.word	0x000027e0
        /*0394*/ 	.word	0x000000ff
        /*0398*/ 	.word	0x00000000
        /*039c*/ 	.short	0x010a
        /*039e*/ 	.byte	0x05
	.zero		1


	//   ....[43]....
        /*03a0*/ 	.word	0x00002880
        /*03a4*/ 	.word	0x00000000
        /*03a8*/ 	.word	0x00000000
        /*03ac*/ 	.short	0x010a
        /*03ae*/ 	.byte	0xff
	.zero		1


	//   ....[44]....
        /*03b0*/ 	.word	0x000029a0
        /*03b4*/ 	.word	0x00000000
        /*03b8*/ 	.word	0x000000d0
        /*03bc*/ 	.short	0x010a
        /*03be*/ 	.byte	0xff
	.zero		1


	//   ....[45]....
        /*03c0*/ 	.word	0x00002a10
        /*03c4*/ 	.word	0x00000000
        /*03c8*/ 	.word	0x00000000
        /*03cc*/ 	.short	0x0101
        /*03ce*/ 	.byte	0xff
	.zero		1


	//   ....[46]....
        /*03d0*/ 	.word	0x00002a30
        /*03d4*/ 	.word	0x000000ff
        /*03d8*/ 	.word	0x00000080
        /*03dc*/ 	.short	0x010a
        /*03de*/ 	.byte	0x04
	.zero		1


	//   ....[47]....
        /*03e0*/ 	.word	0x00002b50
        /*03e4*/ 	.word	0x00000000
        /*03e8*/ 	.word	0x00000070
        /*03ec*/ 	.short	0x010a
        /*03ee*/ 	.byte	0xff
	.zero		1


	//   ....[48]....
        /*03f0*/ 	.word	0x00002c50
        /*03f4*/ 	.word	0x00000000
        /*03f8*/ 	.word	0x00000000
        /*03fc*/ 	.short	0x0101
        /*03fe*/ 	.byte	0xff
	.zero		1


	//   ....[49]....
        /*0400*/ 	.word	0x00002ce0
        /*0404*/ 	.word	0x000000ff
        /*0408*/ 	.word	0x00000080
        /*040c*/ 	.short	0x0106
        /*040e*/ 	.byte	0x04
	.zero		1


	//   ....[50]....
        /*0410*/ 	.word	0x00002d00
        /*0414*/ 	.word	0x000000ff
        /*0418*/ 	.word	0x00000080
        /*041c*/ 	.short	0x010a
        /*041e*/ 	.byte	0x04
	.zero		1


	//   ....[51]....
        /*0420*/ 	.word	0x00002d90
        /*0424*/ 	.word	0x000000ff
        /*0428*/ 	.word	0x00000080
        /*042c*/ 	.short	0x0106
        /*042e*/ 	.byte	0x07
	.zero		1


	//   ....[52]....
        /*0430*/ 	.word	0x00002dd0
        /*0434*/ 	.word	0x00000000
        /*0438*/ 	.word	0x00000080
        /*043c*/ 	.short	0x010a
        /*043e*/ 	.byte	0xff
	.zero		1


	//   ....[53]....
        /*0440*/ 	.word	0x000032e0
        /*0444*/ 	.word	0x00000000
        /*0448*/ 	.word	0x00000070
        /*044c*/ 	.short	0x010a
        /*044e*/ 	.byte	0xff
	.zero		1


	//   ....[54]....
        /*0450*/ 	.word	0x000033f0
        /*0454*/ 	.word	0x00000003
        /*0458*/ 	.word	0x00000000
        /*045c*/ 	.short	0x0101
        /*045e*/ 	.byte	0xff
	.zero		1


	//   ....[55]....
        /*0460*/ 	.word	0x00003400
        /*0464*/ 	.word	0x000000ff
        /*0468*/ 	.word	0x00000000
        /*046c*/ 	.short	0x010a
        /*046e*/ 	.byte	0x04
	.zero		1


	//   ....[56]....
        /*0470*/ 	.word	0x00003480
        /*0474*/ 	.word	0x000000ff
        /*0478*/ 	.word	0x000000b0
        /*047c*/ 	.short	0x010a
        /*047e*/ 	.byte	0x4b
	.zero		1


	//   ....[57]....
        /*0480*/ 	.word	0x00003560
        /*0484*/ 	.word	0x000000ff
        /*0488*/ 	.word	0x00000000
        /*048c*/ 	.short	0x010a
        /*048e*/ 	.byte	0x05
	.zero		1


	//   ....[58]....
        /*0490*/ 	.word	0x000036b0
        /*0494*/ 	.word	0x000000ff
        /*0498*/ 	.word	0x00000000
        /*049c*/ 	.short	0x010a
        /*049e*/ 	.byte	0x07
	.zero		1


	//   ....[59]....
        /*04a0*/ 	.word	0x00003de0
        /*04a4*/ 	.word	0x000000ff
        /*04a8*/ 	.word	0x00000000
        /*04ac*/ 	.short	0x010a
        /*04ae*/ 	.byte	0x04
	.zero		1


	//   ....[60]....
        /*04b0*/ 	.word	0x00003e70
        /*04b4*/ 	.word	0x000000ff
        /*04b8*/ 	.word	0x00000000
        /*04bc*/ 	.short	0x010a
        /*04be*/ 	.byte	0x05
	.zero		1


	//   ....[61]....
        /*04c0*/ 	.word	0x00003f00
        /*04c4*/ 	.word	0x000000ff
        /*04c8*/ 	.word	0x00000000
        /*04cc*/ 	.short	0x010a
        /*04ce*/ 	.byte	0x05
	.zero		1


	//   ....[62]....
        /*04d0*/ 	.word	0x00003f90
        /*04d4*/ 	.word	0x000000ff
        /*04d8*/ 	.word	0x00000000
        /*04dc*/ 	.short	0x010a
        /*04de*/ 	.byte	0x04
	.zero		1


	//   ....[63]....
        /*04e0*/ 	.word	0x000043d0
        /*04e4*/ 	.word	0x00000000
        /*04e8*/ 	.word	0x00000070
        /*04ec*/ 	.short	0x010a
        /*04ee*/ 	.byte	0xff
	.zero		1


	//   ....[64]....
        /*04f0*/ 	.word	0x00004490
        /*04f4*/ 	.word	0x00000000
        /*04f8*/ 	.word	0x00000000
        /*04fc*/ 	.short	0x0101
        /*04fe*/ 	.byte	0xff
	.zero		1


	//   ....[65]....
        /*0500*/ 	.word	0x000047b0
        /*0504*/ 	.word	0x000000ff
        /*0508*/ 	.word	0x00000068
        /*050c*/ 	.short	0x010a
        /*050e*/ 	.byte	0x0d
	.zero		1


	//   ....[66]....
        /*0510*/ 	.word	0x000049d0
        /*0514*/ 	.word	0x000000ff
        /*0518*/ 	.word	0x00000048
        /*051c*/ 	.short	0x010a
        /*051e*/ 	.byte	0x04
	.zero		1


	//   ....[67]....
        /*0520*/ 	.word	0x00004bd0
        /*0524*/ 	.word	0x000000ff
        /*0528*/ 	.word	0x00000030
        /*052c*/ 	.short	0x010b
        /*052e*/ 	.byte	0x04
	.zero		1


	//   ....[68]....
        /*0530*/ 	.word	0x00004c20
        /*0534*/ 	.word	0x000000ff
        /*0538*/ 	.word	0x00000000
        /*053c*/ 	.short	0x0101
        /*053e*/ 	.byte	0x0e
	.zero		1


	//   ....[69]....
        /*0540*/ 	.word	0x00004c60
        /*0544*/ 	.word	0x000000ff
        /*0548*/ 	.word	0x00000048
        /*054c*/ 	.short	0x010a
        /*054e*/ 	.byte	0x06
	.zero		1


	//   ....[70]....
        /*0550*/ 	.word	0x00004ea0
        /*0554*/ 	.word	0x000000ff
        /*0558*/ 	.word	0x00000030
        /*055c*/ 	.short	0x010b
        /*055e*/ 	.byte	0x06
	.zero		1


	//   ....[71]....
        /*0560*/ 	.word	0x00004eb0
        /*0564*/ 	.word	0x000000ff
        /*0568*/ 	.word	0x00000000
        /*056c*/ 	.short	0x0101
        /*056e*/ 	.byte	0x04
	.zero		1


	//   ....[72]....
        /*0570*/ 	.word	0x00004f60
        /*0574*/ 	.word	0x000000ff
        /*0578*/ 	.word	0x00000000
        /*057c*/ 	.short	0x010a
        /*057e*/ 	.byte	0x04
	.zero		1


	//   ....[73]....
        /*0580*/ 	.word	0x00004ff0
        /*0584*/ 	.word	0x000000ff
        /*0588*/ 	.word	0x00000000
        /*058c*/ 	.short	0x010a
        /*058e*/ 	.byte	0x05
	.zero		1


	//   ....[74]....
        /*0590*/ 	.word	0x00005090
        /*0594*/ 	.word	0x00000000
        /*0598*/ 	.word	0x00000000
        /*059c*/ 	.short	0x010a
        /*059e*/ 	.byte	0xff
	.zero		1


	//   ....[75]....
        /*05a0*/ 	.word	0x00005410
        /*05a4*/ 	.word	0x00000000
        /*05a8*/ 	.word	0x00000070
        /*05ac*/ 	.short	0x010a
        /*05ae*/ 	.byte	0xff
	.zero		1


	//   ....[76]....
        /*05b0*/ 	.word	0x00005520
        /*05b4*/ 	.word	0x00000000
        /*05b8*/ 	.word	0x00000000
        /*05bc*/ 	.short	0x0101
        /*05be*/ 	.byte	0xff
	.zero		1


	//   ....[77]....
        /*05c0*/ 	.word	0x00005f70
        /*05c4*/ 	.word	0x00000002
        /*05c8*/ 	.word	0x00000030
        /*05cc*/ 	.short	0x010a
        /*05ce*/ 	.byte	0xff
	.zero		1


	//   ....[78]....
        /*05d0*/ 	.word	0x00005fb0
        /*05d4*/ 	.word	0x00000052
        /*05d8*/ 	.word	0x00000090
        /*05dc*/ 	.short	0x010a
        /*05de*/ 	.byte	0xff
	.zero		1


	//   ....[79]....
        /*05e0*/ 	.word	0x000060a0
        /*05e4*/ 	.word	0x00000002
        /*05e8*/ 	.word	0x00000030
        /*05ec*/ 	.short	0x010a
        /*05ee*/ 	.byte	0xff
	.zero		1


	//   ....[80]....
        /*05f0*/ 	.word	0x000062d0
        /*05f4*/ 	.word	0x00000052
        /*05f8*/ 	.word	0x00000090
        /*05fc*/ 	.short	0x010a
        /*05fe*/ 	.byte	0xff
	.zero		1


	//   ....[81]....
        /*0600*/ 	.word	0x00006960
        /*0604*/ 	.word	0x00000000
        /*0608*/ 	.word	0x00000000
        /*060c*/ 	.short	0x0101
        /*060e*/ 	.byte	0xff
	.zero		1


	//   ....[82]....
        /*0610*/ 	.word	0x00006970
        /*0614*/ 	.word	0x00000002
        /*0618*/ 	.word	0x00000030
        /*061c*/ 	.short	0x010a
        /*061e*/ 	.byte	0xff
	.zero		1


	//   ....[83]....
        /*0620*/ 	.word	0x00006a40
        /*0624*/ 	.word	0x00000002
        /*0628*/ 	.word	0x00000030
        /*062c*/ 	.short	0x010a
        /*062e*/ 	.byte	0xff
	.zero		1


	//   ....[84]....
        /*0630*/ 	.word	0x00006d30
        /*0634*/ 	.word	0x000000ff
        /*0638*/ 	.word	0x00000000
        /*063c*/ 	.short	0x0101
        /*063e*/ 	.byte	0x04
	.zero		1


	//   ....[85]....
        /*0640*/ 	.word	0x00007240
        /*0644*/ 	.word	0x00000000
        /*0648*/ 	.word	0x00000000
        /*064c*/ 	.short	0x0101
        /*064e*/ 	.byte	0xff
	.zero		1


	//   ....[86]....
        /*0650*/ 	.word	0x000074b0
        /*0654*/ 	.word	0x000000ff
        /*0658*/ 	.word	0x00000000
        /*065c*/ 	.short	0x0101
        /*065e*/ 	.byte	0x04
	.zero		1


	//   ....[87]....
        /*0660*/ 	.word	0x000074d0
        /*0664*/ 	.word	0x00000002
        /*0668*/ 	.word	0x000000e0
        /*066c*/ 	.short	0x010a
        /*066e*/ 	.byte	0xff
	.zero		1


	//   ....[88]....
        /*0670*/ 	.word	0x00007530
        /*0674*/ 	.word	0x00000002
        /*0678*/ 	.word	0x00000018
        /*067c*/ 	.short	0x010a
        /*067e*/ 	.byte	0xff
	.zero		1


	//   ....[89]....
        /*0680*/ 	.word	0x00007590
        /*0684*/ 	.word	0x00000002
        /*0688*/ 	.word	0x00000018
        /*068c*/ 	.short	0x010a
        /*068e*/ 	.byte	0xff
	.zero		1


	//   ....[90]....
        /*0690*/ 	.word	0x000075e0
        /*0694*/ 	.word	0x00000002
        /*0698*/ 	.word	0x00000070
        /*069c*/ 	.short	0x010a
        /*069e*/ 	.byte	0xff
	.zero		1


	//   ....[91]....
        /*06a0*/ 	.word	0x00007640
        /*06a4*/ 	.word	0x00000000
        /*06a8*/ 	.word	0x00000000
        /*06ac*/ 	.short	0x010a
        /*06ae*/ 	.byte	0xff
	.zero		1


	//   ....[92]....
        /*06b0*/ 	.word	0x000076a0
        /*06b4*/ 	.word	0x00000000
        /*06b8*/ 	.word	0x00000000
        /*06bc*/ 	.short	0x010a
        /*06be*/ 	.byte	0xff
	.zero		1


	//   ....[93]....
        /*06c0*/ 	.word	0x000076f0
        /*06c4*/ 	.word	0x00000000
        /*06c8*/ 	.word	0x000000d0
        /*06cc*/ 	.short	0x010a
        /*06ce*/ 	.byte	0xff
	.zero		1


	//   ....[94]....
        /*06d0*/ 	.word	0x00007750
        /*06d4*/ 	.word	0x00000000
        /*06d8*/ 	.word	0x00000080
        /*06dc*/ 	.short	0x010a
        /*06de*/ 	.byte	0xff
	.zero		1


	//   ....[95]....
        /*06e0*/ 	.word	0x000077a0
        /*06e4*/ 	.word	0x00000000
        /*06e8*/ 	.word	0x00000070
        /*06ec*/ 	.short	0x010a
        /*06ee*/ 	.byte	0xff
	.zero		1


	//   ....[96]....
        /*06f0*/ 	.word	0x00007800
        /*06f4*/ 	.word	0x00000000
        /*06f8*/ 	.word	0x00000080
        /*06fc*/ 	.short	0x010a
        /*06fe*/ 	.byte	0xff
	.zero		1


	//   ....[97]....
        /*0700*/ 	.word	0x00007850
        /*0704*/ 	.word	0x00000000
        /*0708*/ 	.word	0x00000070
        /*070c*/ 	.short	0x010a
        /*070e*/ 	.byte	0xff
	.zero		1


	//   ....[98]....
        /*0710*/ 	.word	0x000078b0
        /*0714*/ 	.word	0x00000002
        /*0718*/ 	.word	0x000000b0
        /*071c*/ 	.short	0x010a
        /*071e*/ 	.byte	0xff
	.zero		1


	//   ....[99]....
        /*0720*/ 	.word	0x00007910
        /*0724*/ 	.word	0x00000000
        /*0728*/ 	.word	0x00000000
        /*072c*/ 	.short	0x010a
        /*072e*/ 	.byte	0xff
	.zero		1


	//   ....[100]....
        /*0730*/ 	.word	0x00007970
        /*0734*/ 	.word	0x00000000
        /*0738*/ 	.word	0x00000000
        /*073c*/ 	.short	0x010a
        /*073e*/ 	.byte	0xff
	.zero		1


	//   ....[101]....
        /*0740*/ 	.word	0x000079d0
        /*0744*/ 	.word	0x00000000
        /*0748*/ 	.word	0x00000000
        /*074c*/ 	.short	0x010a
        /*074e*/ 	.byte	0xff
	.zero		1


	//   ....[102]....
        /*0750*/ 	.word	0x00007a30
        /*0754*/ 	.word	0x00000000
        /*0758*/ 	.word	0x00000000
        /*075c*/ 	.short	0x010a
        /*075e*/ 	.byte	0xff
	.zero		1


	//   ....[103]....
        /*0760*/ 	.word	0x00007a90
        /*0764*/ 	.word	0x00000000
        /*0768*/ 	.word	0x00000000
        /*076c*/ 	.short	0x010a
        /*076e*/ 	.byte	0xff
	.zero		1


	//   ....[104]....
        /*0770*/ 	.word	0x00007ae0
        /*0774*/ 	.word	0x00000000
        /*0778*/ 	.word	0x00000070
        /*077c*/ 	.short	0x010a
        /*077e*/ 	.byte	0xff
	.zero		1


	//   ....[105]....
        /*0780*/ 	.word	0x00007b40
        /*0784*/ 	.word	0x00000000
        /*0788*/ 	.word	0x00000068
        /*078c*/ 	.short	0x010a
        /*078e*/ 	.byte	0xff
	.zero		1


	//   ....[106]....
        /*0790*/ 	.word	0x00007ba0
        /*0794*/ 	.word	0x00000000
        /*0798*/ 	.word	0x00000048
        /*079c*/ 	.short	0x010a
        /*079e*/ 	.byte	0xff
	.zero		1


	//   ....[107]....
        /*07a0*/ 	.word	0x00007c00
        /*07a4*/ 	.word	0x00000000
        /*07a8*/ 	.word	0x00000048
        /*07ac*/ 	.short	0x010a
        /*07ae*/ 	.byte	0xff
	.zero		1


	//   ....[108]....
        /*07b0*/ 	.word	0x00007c60
        /*07b4*/ 	.word	0x00000000
        /*07b8*/ 	.word	0x00000000
        /*07bc*/ 	.short	0x010a
        /*07be*/ 	.byte	0xff
	.zero		1


	//   ....[109]....
        /*07c0*/ 	.word	0x00007cc0
        /*07c4*/ 	.word	0x00000000
        /*07c8*/ 	.word	0x00000000
        /*07cc*/ 	.short	0x010a
        /*07ce*/ 	.byte	0xff
	.zero		1


	//   ....[110]....
        /*07d0*/ 	.word	0x00007d10
        /*07d4*/ 	.word	0x00000000
        /*07d8*/ 	.word	0x00000070
        /*07dc*/ 	.short	0x010a
        /*07de*/ 	.byte	0xff
	.zero		1


	//   ....[111]....
        /*07e0*/ 	.word	0x00007d60
        /*07e4*/ 	.word	0x00000002
        /*07e8*/ 	.word	0x00000030
        /*07ec*/ 	.short	0x010a
        /*07ee*/ 	.byte	0xff
	.zero		1


	//   ....[112]....
        /*07f0*/ 	.word	0x00007db0
        /*07f4*/ 	.word	0x00000052
        /*07f8*/ 	.word	0x00000090
        /*07fc*/ 	.short	0x010a
        /*07fe*/ 	.byte	0xff
	.zero		1


	//   ....[113]....
        /*0800*/ 	.word	0x00007e00
        /*0804*/ 	.word	0x00000002
        /*0808*/ 	.word	0x00000030
        /*080c*/ 	.short	0x010a
        /*080e*/ 	.byte	0xff
	.zero		1


	//----- nvinfo : EIATTR_NUM_MBARRIERS
	.align		4
.L_47:
        /*0810*/ 	.byte	0x03, 0x38
        /*0812*/ 	.short	0x001e


	//----- nvinfo : EIATTR_EXIT_INSTR_OFFSETS
	.align		4
        /*0814*/ 	.byte	0x04, 0x1c
        /*0816*/ 	.short	(.L_49 - .L_48)


	//   ....[0]....
.L_48:
        /*0818*/ 	.word	0x000028b0


	//   ....[1]....
        /*081c*/ 	.word	0x00002da0


	//   ....[2]....
        /*0820*/ 	.word	0x00002e00


	//   ....[3]....
        /*0824*/ 	.word	0x00004200


	//   ....[4]....
        /*0828*/ 	.word	0x000050c0


	//   ....[5]....
        /*082c*/ 	.word	0x00005100


	//   ....[6]....
        /*0830*/ 	.word	0x000073a0


	//   ....[7]....
        /*0834*/ 	.word	0x00007420


	//   ....[8]....
        /*0838*/ 	.word	0x00007450


	//   ....[9]....
        /*083c*/ 	.word	0x000074c0


	//----- nvinfo : EIATTR_MAX_THREADS
	.align		4
.L_49:
        /*0840*/ 	.byte	0x04, 0x05
        /*0842*/ 	.short	(.L_51 - .L_50)
.L_50:
        /*0844*/ 	.word	0x00000100
        /*0848*/ 	.word	0x00000001
        /*084c*/ 	.word	0x00000001


	//----- nvinfo : EIATTR_CRS_STACK_SIZE
	.align		4
.L_51:
        /*0850*/ 	.byte	0x04, 0x1e
        /*0852*/ 	.short	(.L_53 - .L_52)
.L_52:
        /*0854*/ 	.word	0x00000000


	//----- nvinfo : EIATTR_CBANK_PARAM_SIZE
	.align		4
.L_53:
        /*0858*/ 	.byte	0x03, 0x19
        /*085a*/ 	.short	0x0800


	//----- nvinfo : EIATTR_PARAM_CBANK
	.align		4
        /*085c*/ 	.byte	0x04, 0x0a
        /*085e*/ 	.short	(.L_55 - .L_54)
	.align		4
.L_54:
        /*0860*/ 	.word	index@(.nv.constant0._ZN7cutlass13device_kernelINS_4gemm6kernel13GemmUniversalIN4cute5tupleIJiiiiEEENS1_10collective13CollectiveMmaINS1_35MainloopSm100TmaUmmaWarpSpecializedILi3ELi2ELi4ENS5_IJNS4_1CILi1EEESB_SB_EEEEENS5_IJNSA_ILi64EEESE_NSA_ILi128EEEEEEfNS5_IJlSB_lEEEfSH_NS4_8TiledMMAINS4_8MMA_AtomIJNS4_17SM100_MMA_TF32_SSINS_10tfloat32_tESL_fLi64ELi64ELNS4_4UMMA5MajorE0ELSN_0ELNSM_7ScaleInE0ELSO_0EEEEEENS4_6LayoutISC_NS5_IJNSA_ILi0EEESS_SS_EEEEENS5_IJNS4_10UnderscoreESV_SV_EEEEENS4_13SM90_TMA_LOADENS4_14ComposedLayoutINS4_7SwizzleILi3ELi4ELi3EEENS4_18smem_ptr_flag_bitsILi32EEENSR_INS5_IJNSA_ILi8EEENSA_ILi32EEEEEENS5_IJS15_SB_EEEEEEEvNS4_8identityESY_S19_vS1A_EENS_8epilogue10collective18CollectiveEpilogueINS1C_23Sm100TmaWarpSpecializedILi3ELi2ELi16ELb1ELb0EEEJSG_NS5_IJNSR_ISE_SB_EENSR_IS15_SB_EEEEEfSH_fSH_NS1C_6fusion15FusionCallbacksIS1G_NS1K_17LinearCombinationIffffLNS_15FloatRoundStyleE2EEESG_S1J_JEEENS4_5SM1004TMEM4LOAD26SM100_TMEM_LOAD_16dp128b8xESY_S19_NS4_17SM75_U32x4_LDSM_NENS4_14SM90_TMA_STOREES19_NS4_17SM90_U32x4_STSM_NENS4_39AutoVectorizingCopyWithAssumedAlignmentILi128EEEEEEvvEEEEvNT_6ParamsE)
        /*0864*/ 	.short	0x0380
        /*0866*/ 	.short	0x0800


	//----- nvinfo : EIATTR_SW_WAR
	.align		4
.L_55:
        /*0868*/ 	.byte	0x04, 0x36
        /*086a*/ 	.short	(.L_57 - .L_56)
.L_56:
        /*086c*/ 	.word	0x00000008
.L_57:


//--------------------- .nv.callgraph             --------------------------
	.section	.nv.callgraph,"",@"SHT_CUDA_CALLGRAPH"
	.align	4
	.sectionentsize	8
	.align		4
        /*0000*/ 	.word	0x00000000
	.align		4
        /*0004*/ 	.word	0xffffffff
	.align		4
        /*0008*/ 	.word	index@(_ZN7cutlass13device_kernelINS_4gemm6kernel13GemmUniversalIN4cute5tupleIJiiiiEEENS1_10collective13CollectiveMmaINS1_35MainloopSm100TmaUmmaWarpSpecializedILi3ELi2ELi4ENS5_IJNS4_1CILi1EEESB_SB_EEEEENS5_IJNSA_ILi64EEESE_NSA_ILi128EEEEEEfNS5_IJlSB_lEEEfSH_NS4_8TiledMMAINS4_8MMA_AtomIJNS4_17SM100_MMA_TF32_SSINS_10tfloat32_tESL_fLi64ELi64ELNS4_4UMMA5MajorE0ELSN_0ELNSM_7ScaleInE0ELSO_0EEEEEENS4_6LayoutISC_NS5_IJNSA_ILi0EEESS_SS_EEEEENS5_IJNS4_10UnderscoreESV_SV_EEEEENS4_13SM90_TMA_LOADENS4_14ComposedLayoutINS4_7SwizzleILi3ELi4ELi3EEENS4_18smem_ptr_flag_bitsILi32EEENSR_INS5_IJNSA_ILi8EEENSA_ILi32EEEEEENS5_IJS15_SB_EEEEEEEvNS4_8identityESY_S19_vS1A_EENS_8epilogue10collective18CollectiveEpilogueINS1C_23Sm100TmaWarpSpecializedILi3ELi2ELi16ELb1ELb0EEEJSG_NS5_IJNSR_ISE_SB_EENSR_IS15_SB_EEEEEfSH_fSH_NS1C_6fusion15FusionCallbacksIS1G_NS1K_17LinearCombinationIffffLNS_15FloatRoundStyleE2EEESG_S1J_JEEENS4_5SM1004TMEM4LOAD26SM100_TMEM_LOAD_16dp128b8xESY_S19_NS4_17SM75_U32x4_LDSM_NENS4_14SM90_TMA_STOREES19_NS4_17SM90_U32x4_STSM_NENS4_39AutoVectorizingCopyWithAssumedAlignmentILi128EEEEEEvvEEEEvNT_6ParamsE)
	.align		4
        /*000c*/ 	.word	index@(__assertfail)
	.align		4
        /*0010*/ 	.word	0x00000000
	.align		4
        /*0014*/ 	.word	0xfffffffe
	.align		4
        /*0018*/ 	.word	0x00000000
	.align		4
        /*001c*/ 	.word	0xfffffffd
	.align		4
        /*0020*/ 	.word	0x00000000
	.align		4
        /*0024*/ 	.word	0xfffffffc


//--------------------- .nv.constant4             --------------------------
	.section	.nv.constant4,"a",@progbits
	.align	8
	.align		8
.nv.constant4:
        /*0000*/ 	.dword	__assertfail
	.align		8
        /*0008*/ 	.dword	__unnamed_1
	.align		8
        /*0010*/ 	.dword	__unnamed_2
	.align		8
        /*0018*/ 	.dword	_ZN40_INTERNAL_8f3c1fd5_4_k_cu_bae04e0b_306614cuda3std3__45__cpo5beginE
	.align		8
        /*0020*/ 	.dword	_ZN40_INTERNAL_8f3c1fd5_4_k_cu_bae04e0b_306614cuda3std3__45__cpo3endE
	.align		8
        /*0028*/ 	.dword	_ZN40_INTERNAL_8f3c1fd5_4_k_cu_bae04e0b_306614cuda3std3__45__cpo6cbeginE
	.align		8
        /*0030*/ 	.dword	_ZN40_INTERNAL_8f3c1fd5_4_k_cu_bae04e0b_306614cuda3std3__45__cpo4cendE
	.align		8
        /*0038*/ 	.dword	_ZN40_INTERNAL_8f3c1fd5_4_k_cu_bae04e0b_306614cuda3std3__442_GLOBAL__N__8f3c1fd5_4_k_cu_bae04e0b_306616ignoreE
	.align		8
        /*0040*/ 	.dword	_ZN40_INTERNAL_8f3c1fd5_4_k_cu_bae04e0b_306614cuda3std3__419piecewise_constructE
	.align		8
        /*0048*/ 	.dword	_ZN40_INTERNAL_8f3c1fd5_4_k_cu_bae04e0b_306614cuda3std3__48in_placeE
	.align		8
        /*0050*/ 	.dword	_ZN40_INTERNAL_8f3c1fd5_4_k_cu_bae04e0b_306614cuda3std6ranges3__45__cpo4swapE
	.align		8
        /*0058*/ 	.dword	_ZN40_INTERNAL_8f3c1fd5_4_k_cu_bae04e0b_306614cuda3std6ranges3__45__cpo9iter_moveE
	.align		8
        /*0060*/ 	.dword	_ZN40_INTERNAL_8f3c1fd5_4_k_cu_bae04e0b_306614cute7productE
	.align		8
        /*0068*/ 	.dword	_ZN40_INTERNAL_8f3c1fd5_4_k_cu_bae04e0b_306614cute1_E
	.align		8
        /*0070*/ 	.dword	$str$25
	.align		8
        /*0078*/ 	.dword	$str$26
	.align		8
        /*0080*/ 	.dword	$str$27
	.align		8
        /*0088*/ 	.dword	$str$28


//--------------------- .text._ZN7cutlass13device_kernelINS_4gemm6kernel13GemmUniversalIN4cute5tupleIJiiiiEEENS1_10collective13CollectiveMmaINS1_35MainloopSm100TmaUmmaWarpSpecializedILi3ELi2ELi4ENS5_IJNS4_1CILi1EEESB_SB_EEEEENS5_IJNSA_ILi64EEESE_NSA_ILi128EEEEEEfNS5_IJlSB_lEEEfSH_NS4_8TiledMMAINS4_8MMA_AtomIJNS4_17SM100_MMA_TF32_SSINS_10tfloat32_tESL_fLi64ELi64ELNS4_4UMMA5MajorE0ELSN_0ELNSM_7ScaleInE0ELSO_0EEEEEENS4_6LayoutISC_NS5_IJNSA_ILi0EEESS_SS_EEEEENS5_IJNS4_10UnderscoreESV_SV_EEEEENS4_13SM90_TMA_LOADENS4_14ComposedLayoutINS4_7SwizzleILi3ELi4ELi3EEENS4_18smem_ptr_flag_bitsILi32EEENSR_INS5_IJNSA_ILi8EEENSA_ILi32EEEEEENS5_IJS15_SB_EEEEEEEvNS4_8identityESY_S19_vS1A_EENS_8epilogue10collective18CollectiveEpilogueINS1C_23Sm100TmaWarpSpecializedILi3ELi2ELi16ELb1ELb0EEEJSG_NS5_IJNSR_ISE_SB_EENSR_IS15_SB_EEEEEfSH_fSH_NS1C_6fusion15FusionCallbacksIS1G_NS1K_17LinearCombinationIffffLNS_15FloatRoundStyleE2EEESG_S1J_JEEENS4_5SM1004TMEM4LOAD26SM100_TMEM_LOAD_16dp128b8xESY_S19_NS4_17SM75_U32x4_LDSM_NENS4_14SM90_TMA_STOREES19_NS4_17SM90_U32x4_STSM_NENS4_39AutoVectorizingCopyWithAssumedAlignmentILi128EEEEEEvvEEEEvNT_6ParamsE --------------------------
	.section	.text._ZN7cutlass13device_kernelINS_4gemm6kernel13GemmUniversalIN4cute5tupleIJiiiiEEENS1_10collective13CollectiveMmaINS1_35MainloopSm100TmaUmmaWarpSpecializedILi3ELi2ELi4ENS5_IJNS4_1CILi1EEESB_SB_EEEEENS5_IJNSA_ILi64EEESE_NSA_ILi128EEEEEEfNS5_IJlSB_lEEEfSH_NS4_8TiledMMAINS4_8MMA_AtomIJNS4_17SM100_MMA_TF32_SSINS_10tfloat32_tESL_fLi64ELi64ELNS4_4UMMA5MajorE0ELSN_0ELNSM_7ScaleInE0ELSO_0EEEEEENS4_6LayoutISC_NS5_IJNSA_ILi0EEESS_SS_EEEEENS5_IJNS4_10UnderscoreESV_SV_EEEEENS4_13SM90_TMA_LOADENS4_14ComposedLayoutINS4_7SwizzleILi3ELi4ELi3EEENS4_18smem_ptr_flag_bitsILi32EEENSR_INS5_IJNSA_ILi8EEENSA_ILi32EEEEEENS5_IJS15_SB_EEEEEEEvNS4_8identityESY_S19_vS1A_EENS_8epilogue10collective18CollectiveEpilogueINS1C_23Sm100TmaWarpSpecializedILi3ELi2ELi16ELb1ELb0EEEJSG_NS5_IJNSR_ISE_SB_EENSR_IS15_SB_EEEEEfSH_fSH_NS1C_6fusion15FusionCallbacksIS1G_NS1K_17LinearCombinationIffffLNS_15FloatRoundStyleE2EEESG_S1J_JEEENS4_5SM1004TMEM4LOAD26SM100_TMEM_LOAD_16dp128b8xESY_S19_NS4_17SM75_U32x4_LDSM_NENS4_14SM90_TMA_STOREES19_NS4_17SM90_U32x4_STSM_NENS4_39AutoVectorizingCopyWithAssumedAlignmentILi128EEEEEEvvEEEEvNT_6ParamsE,"ax",@progbits
	.align	128
.text._ZN7cutlass13device_kernelINS_4gemm6kernel13GemmUniversalIN4cute5tupleIJiiiiEEENS1_10collective13CollectiveMmaINS1_35MainloopSm100TmaUmmaWarpSpecializedILi3ELi2ELi4ENS5_IJNS4_1CILi1EEESB_SB_EEEEENS5_IJNSA_ILi64EEESE_NSA_ILi128EEEEEEfNS5_IJlSB_lEEEfSH_NS4_8TiledMMAINS4_8MMA_AtomIJNS4_17SM100_MMA_TF32_SSINS_10tfloat32_tESL_fLi64ELi64ELNS4_4UMMA5MajorE0ELSN_0ELNSM_7ScaleInE0ELSO_0EEEEEENS4_6LayoutISC_NS5_IJNSA_ILi0EEESS_SS_EEEEENS5_IJNS4_10UnderscoreESV_SV_EEEEENS4_13SM90_TMA_LOADENS4_14ComposedLayoutINS4_7SwizzleILi3ELi4ELi3EEENS4_18smem_ptr_flag_bitsILi32EEENSR_INS5_IJNSA_ILi8EEENSA_ILi32EEEEEENS5_IJS15_SB_EEEEEEEvNS4_8identityESY_S19_vS1A_EENS_8epilogue10collective18CollectiveEpilogueINS1C_23Sm100TmaWarpSpecializedILi3ELi2ELi16ELb1ELb0EEEJSG_NS5_IJNSR_ISE_SB_EENSR_IS15_SB_EEEEEfSH_fSH_NS1C_6fusion15FusionCallbacksIS1G_NS1K_17LinearCombinationIffffLNS_15FloatRoundStyleE2EEESG_S1J_JEEENS4_5SM1004TMEM4LOAD26SM100_TMEM_LOAD_16dp128b8xESY_S19_NS4_17SM75_U32x4_LDSM_NENS4_14SM90_TMA_STOREES19_NS4_17SM90_U32x4_STSM_NENS4_39AutoVectorizingCopyWithAssumedAlignmentILi128EEEEEEvvEEEEvNT_6ParamsE:
        .type           _ZN7cutlass13device_kernelINS_4gemm6kernel13GemmUniversalIN4cute5tupleIJiiiiEEENS1_10collective13CollectiveMmaINS1_35MainloopSm100TmaUmmaWarpSpecializedILi3ELi2ELi4ENS5_IJNS4_1CILi1EEESB_SB_EEEEENS5_IJNSA_ILi64EEESE_NSA_ILi128EEEEEEfNS5_IJlSB_lEEEfSH_NS4_8TiledMMAINS4_8MMA_AtomIJNS4_17SM100_MMA_TF32_SSINS_10tfloat32_tESL_fLi64ELi64ELNS4_4UMMA5MajorE0ELSN_0ELNSM_7ScaleInE0ELSO_0EEEEEENS4_6LayoutISC_NS5_IJNSA_ILi0EEESS_SS_EEEEENS5_IJNS4_10UnderscoreESV_SV_EEEEENS4_13SM90_TMA_LOADENS4_14ComposedLayoutINS4_7SwizzleILi3ELi4ELi3EEENS4_18smem_ptr_flag_bitsILi32EEENSR_INS5_IJNSA_ILi8EEENSA_ILi32EEEEEENS5_IJS15_SB_EEEEEEEvNS4_8identityESY_S19_vS1A_EENS_8epilogue10collective18CollectiveEpilogueINS1C_23Sm100TmaWarpSpecializedILi3ELi2ELi16ELb1ELb0EEEJSG_NS5_IJNSR_ISE_SB_EENSR_IS15_SB_EEEEEfSH_fSH_NS1C_6fusion15FusionCallbacksIS1G_NS1K_17LinearCombinationIffffLNS_15FloatRoundStyleE2EEESG_S1J_JEEENS4_5SM1004TMEM4LOAD26SM100_TMEM_LOAD_16dp128b8xESY_S19_NS4_17SM75_U32x4_LDSM_NENS4_14SM90_TMA_STOREES19_NS4_17SM90_U32x4_STSM_NENS4_39AutoVectorizingCopyWithAssumedAlignmentILi128EEEEEEvvEEEEvNT_6ParamsE,@function
        .size           _ZN7cutlass13device_kernelINS_4gemm6kernel13GemmUniversalIN4cute5tupleIJiiiiEEENS1_10collective13CollectiveMmaINS1_35MainloopSm100TmaUmmaWarpSpecializedILi3ELi2ELi4ENS5_IJNS4_1CILi1EEESB_SB_EEEEENS5_IJNSA_ILi64EEESE_NSA_ILi128EEEEEEfNS5_IJlSB_lEEEfSH_NS4_8TiledMMAINS4_8MMA_AtomIJNS4_17SM100_MMA_TF32_SSINS_10tfloat32_tESL_fLi64ELi64ELNS4_4UMMA5MajorE0ELSN_0ELNSM_7ScaleInE0ELSO_0EEEEEENS4_6LayoutISC_NS5_IJNSA_ILi0EEESS_SS_EEEEENS5_IJNS4_10UnderscoreESV_SV_EEEEENS4_13SM90_TMA_LOADENS4_14ComposedLayoutINS4_7SwizzleILi3ELi4ELi3EEENS4_18smem_ptr_flag_bitsILi32EEENSR_INS5_IJNSA_ILi8EEENSA_ILi32EEEEEENS5_IJS15_SB_EEEEEEEvNS4_8identityESY_S19_vS1A_EENS_8epilogue10collective18CollectiveEpilogueINS1C_23Sm100TmaWarpSpecializedILi3ELi2ELi16ELb1ELb0EEEJSG_NS5_IJNSR_ISE_SB_EENSR_IS15_SB_EEEEEfSH_fSH_NS1C_6fusion15FusionCallbacksIS1G_NS1K_17LinearCombinationIffffLNS_15FloatRoundStyleE2EEESG_S1J_JEEENS4_5SM1004TMEM4LOAD26SM100_TMEM_LOAD_16dp128b8xESY_S19_NS4_17SM75_U32x4_LDSM_NENS4_14SM90_TMA_STOREES19_NS4_17SM90_U32x4_STSM_NENS4_39AutoVectorizingCopyWithAssumedAlignmentILi128EEEEEEvvEEEEvNT_6ParamsE,(.L_x_155 - _ZN7cutlass13device_kernelINS_4gemm6kernel13GemmUniversalIN4cute5tupleIJiiiiEEENS1_10collective13CollectiveMmaINS1_35MainloopSm100TmaUmmaWarpSpecializedILi3ELi2ELi4ENS5_IJNS4_1CILi1EEESB_SB_EEEEENS5_IJNSA_ILi64EEESE_NSA_ILi128EEEEEEfNS5_IJlSB_lEEEfSH_NS4_8TiledMMAINS4_8MMA_AtomIJNS4_17SM100_MMA_TF32_SSINS_10tfloat32_tESL_fLi64ELi64ELNS4_4UMMA5MajorE0ELSN_0ELNSM_7ScaleInE0ELSO_0EEEEEENS4_6LayoutISC_NS5_IJNSA_ILi0EEESS_SS_EEEEENS5_IJNS4_10UnderscoreESV_SV_EEEEENS4_13SM90_TMA_LOADENS4_14ComposedLayoutINS4_7SwizzleILi3ELi4ELi3EEENS4_18smem_ptr_flag_bitsILi32EEENSR_INS5_IJNSA_ILi8EEENSA_ILi32EEEEEENS5_IJS15_SB_EEEEEEEvNS4_8identityESY_S19_vS1A_EENS_8epilogue10collective18CollectiveEpilogueINS1C_23Sm100TmaWarpSpecializedILi3ELi2ELi16ELb1ELb0EEEJSG_NS5_IJNSR_ISE_SB_EENSR_IS15_SB_EEEEEfSH_fSH_NS1C_6fusion15FusionCallbacksIS1G_NS1K_17LinearCombinationIffffLNS_15FloatRoundStyleE2EEESG_S1J_JEEENS4_5SM1004TMEM4LOAD26SM100_TMEM_LOAD_16dp128b8xESY_S19_NS4_17SM75_U32x4_LDSM_NENS4_14SM90_TMA_STOREES19_NS4_17SM90_U32x4_STSM_NENS4_39AutoVectorizingCopyWithAssumedAlignmentILi128EEEEEEvvEEEEvNT_6ParamsE)
        .other          _ZN7cutlass13device_kernelINS_4gemm6kernel13GemmUniversalIN4cute5tupleIJiiiiEEENS1_10collective13CollectiveMmaINS1_35MainloopSm100TmaUmmaWarpSpecializedILi3ELi2ELi4ENS5_IJNS4_1CILi1EEESB_SB_EEEEENS5_IJNSA_ILi64EEESE_NSA_ILi128EEEEEEfNS5_IJlSB_lEEEfSH_NS4_8TiledMMAINS4_8MMA_AtomIJNS4_17SM100_MMA_TF32_SSINS_10tfloat32_tESL_fLi64ELi64ELNS4_4UMMA5MajorE0ELSN_0ELNSM_7ScaleInE0ELSO_0EEEEEENS4_6LayoutISC_NS5_IJNSA_ILi0EEESS_SS_EEEEENS5_IJNS4_10UnderscoreESV_SV_EEEEENS4_13SM90_TMA_LOADENS4_14ComposedLayoutINS4_7SwizzleILi3ELi4ELi3EEENS4_18smem_ptr_flag_bitsILi32EEENSR_INS5_IJNSA_ILi8EEENSA_ILi32EEEEEENS5_IJS15_SB_EEEEEEEvNS4_8identityESY_S19_vS1A_EENS_8epilogue10collective18CollectiveEpilogueINS1C_23Sm100TmaWarpSpecializedILi3ELi2ELi16ELb1ELb0EEEJSG_NS5_IJNSR_ISE_SB_EENSR_IS15_SB_EEEEEfSH_fSH_NS1C_6fusion15FusionCallbacksIS1G_NS1K_17LinearCombinationIffffLNS_15FloatRoundStyleE2EEESG_S1J_JEEENS4_5SM1004TMEM4LOAD26SM100_TMEM_LOAD_16dp128b8xESY_S19_NS4_17SM75_U32x4_LDSM_NENS4_14SM90_TMA_STOREES19_NS4_17SM90_U32x4_STSM_NENS4_39AutoVectorizingCopyWithAssumedAlignmentILi128EEEEEEvvEEEEvNT_6ParamsE,@"STO_CUDA_ENTRY STV_DEFAULT"
_ZN7cutlass13device_kernelINS_4gemm6kernel13GemmUniversalIN4cute5tupleIJiiiiEEENS1_10collective13CollectiveMmaINS1_35MainloopSm100TmaUmmaWarpSpecializedILi3ELi2ELi4ENS5_IJNS4_1CILi1EEESB_SB_EEEEENS5_IJNSA_ILi64EEESE_NSA_ILi128EEEEEEfNS5_IJlSB_lEEEfSH_NS4_8TiledMMAINS4_8MMA_AtomIJNS4_17SM100_MMA_TF32_SSINS_10tfloat32_tESL_fLi64ELi64ELNS4_4UMMA5MajorE0ELSN_0ELNSM_7ScaleInE0ELSO_0EEEEEENS4_6LayoutISC_NS5_IJNSA_ILi0EEESS_SS_EEEEENS5_IJNS4_10UnderscoreESV_SV_EEEEENS4_13SM90_TMA_LOADENS4_14ComposedLayoutINS4_7SwizzleILi3ELi4ELi3EEENS4_18smem_ptr_flag_bitsILi32EEENSR_INS5_IJNSA_ILi8EEENSA_ILi32EEEEEENS5_IJS15_SB_EEEEEEEvNS4_8identityESY_S19_vS1A_EENS_8epilogue10collective18CollectiveEpilogueINS1C_23Sm100TmaWarpSpecializedILi3ELi2ELi16ELb1ELb0EEEJSG_NS5_IJNSR_ISE_SB_EENSR_IS15_SB_EEEEEfSH_fSH_NS1C_6fusion15FusionCallbacksIS1G_NS1K_17LinearCombinationIffffLNS_15FloatRoundStyleE2EEESG_S1J_JEEENS4_5SM1004TMEM4LOAD26SM100_TMEM_LOAD_16dp128b8xESY_S19_NS4_17SM75_U32x4_LDSM_NENS4_14SM90_TMA_STOREES19_NS4_17SM90_U32x4_STSM_NENS4_39AutoVectorizingCopyWithAssumedAlignmentILi128EEEEEEvvEEEEvNT_6ParamsE:
[----:B------:R-:W1:Y:S01]  /*0000*/  LDC R1, c[0x0][0x37c] ;  /* 0x0000df00ff017b82 */ /* 0x000e620000000800 */
[----:B------:R-:W2:Y:S01]  /*0010*/  S2R R75, SR_TID.X ;  /* 0x00000000004b7919 */ /* 0x000ea20000002100 */
[----:B------:R-:W3:Y:S01]  /*0020*/  LDCU.64 UR8, c[0x0][0x890] ;  /* 0x00011200ff0877ac */ /* 0x000ee20008000a00 */
[----:B------:R-:W-:Y:S02]  /*0030*/  PRMT R64, RZ, 0x7610, R64 ;  /* 0x00007610ff407816 */ /* 0x000fe40000000040 */
[----:B------:R-:W-:Y:S01]  /*0040*/  ELECT P5, URZ, PT ;  /* 0x0000000000ff782f */ /* 0x000fe200038a0000 */
[----:B------:R-:W4:Y:S01]  /*0050*/  LDCU.64 UR56, c[0x0][0x358] ;  /* 0x00006b00ff3877ac */ /* 0x000f220008000a00 */
[----:B---3--:R-:W-:-:S04]  /*0060*/  UISETP.NE.U32.AND UP0, UPT, UR8, URZ, UPT ;  /* 0x000000ff0800728c */ /* 0x008fc8000bf05070 */
[----:B------:R-:W-:Y:S01]  /*0070*/  UISETP.NE.AND.EX UP0, UPT, UR9, URZ, UPT, UP0 ;  /* 0x000000ff0900728c */ /* 0x000fe2000bf05300 */
[----:B--2---:R-:W-:-:S05]  /*0080*/  SHF.R.U32.HI R69, RZ, 0x5, R75 ;  /* 0x00000005ff457819 */ /* 0x004fca000001164b */
[----:B------:R-:W2:Y:S02]  /*0090*/  SHFL.IDX PT, R0, R69, RZ, 0x1f ;  /* 0x00001fff45007589 */ /* 0x000ea400000e0000 */
[----:B--2---:R-:W-:Y:S01]  /*00a0*/  R2UR UR10, R0 ;  /* 0x00000000000a72ca */ /* 0x004fe200000e0000 */
[----:B-1--4-:R-:W-:-:S14]  /*00b0*/  BRA.U UP0, `(.L_x_0) ;  /* 0x00000001002c7547 */ /* 0x012fdc000b800000 */
[----:B------:R-:W1:Y:S02]  /*00c0*/  LDCU.64 UR4, c[0x0][0x888] ;  /* 0x00011100ff0477ac */ /* 0x000e640008000a00 */
[----:B-1----:R-:W-:-:S04]  /*00d0*/  UISETP.NE.U32.AND UP0, UPT, UR4, URZ, UPT ;  /* 0x000000ff0400728c */ /* 0x002fc8000bf05070 */
[----:B------:R-:W-:-:S09]  /*00e0*/  UISETP.NE.AND.EX UP0, UPT, UR5, URZ, UPT, UP0 ;  /* 0x000000ff0500728c */ /* 0x000fd2000bf05300 */
[----:B------:R-:W-:Y:S05]  /*00f0*/  BRA.U !UP0, `(.L_x_1) ;  /* 0x0000000108107547 */ /* 0x000fea000b800000 */
[----:B------:R-:W1:Y:S02]  /*0100*/  LDC.64 R2, c[0x0][0x888] ;  /* 0x00022200ff027b82 */ /* 0x000e640000000a00 */
[----:B-1----:R1:W5:Y:S01]  /*0110*/  LDG.E R35, desc[UR56][R2.64] ;  /* 0x0000003802237981 */ /* 0x002362000c1e1900 */
[----:B------:R-:W-:Y:S01]  /*0120*/  HFMA2 R64, -RZ, RZ, 0, 5.9604644775390625e-08 ;  /* 0x00000001ff407431 */ /* 0x000fe200000001ff */
[----:B------:R-:W-:Y:S05]  /*0130*/  BRA `(.L_x_0) ;  /* 0x00000000000c7947 */ /* 0x000fea0003800000 */
.L_x_1:
[----:B------:R-:W1:Y:S01]  /*0140*/  LDCU UR4, c[0x0][0x880] ;  /* 0x00011000ff0477ac */ /* 0x000e620008000800 */
[----:B------:R-:W-:Y:S01]  /*0150*/  HFMA2 R64, -RZ, RZ, 0, 5.9604644775390625e-08 ;  /* 0x00000001ff407431 */ /* 0x000fe200000001ff */
[----:B-1----:R-:W-:-:S07]  /*0160*/  MOV R35, UR4 ;  /* 0x0000000400237c02 */ /* 0x002fce0008000f00 */
.L_x_0:
[----:B------:R-:W2:Y:S02]  /*0170*/  LDCU.64 UR4, c[0x0][0x8b0] ;  /* 0x00011600ff0477ac */ /* 0x000ea40008000a00 */
[----:B--2---:R-:W-:-:S04]  /*0180*/  UISETP.NE.U32.AND UP0, UPT, UR4, URZ, UPT ;  /* 0x000000ff0400728c */ /* 0x004fc8000bf05070 */
[----:B------:R-:W-:-:S09]  /*0190*/  UISETP.NE.AND.EX UP0, UPT, UR5, URZ, UPT, UP0 ;  /* 0x000000ff0500728c */ /* 0x000fd2000bf05300 */
[----:B------:R-:W-:Y:S05]  /*01a0*/  BRA.U UP0, `(.L_x_2) ;  /* 0x0000000100247547 */ /* 0x000fea000b800000 */
[----:B------:R-:W2:Y:S02]  /*01b0*/  LDCU.64 UR4, c[0x0][0x8a8] ;  /* 0x00011500ff0477ac */ /* 0x000ea40008000a00 */
[----:B--2---:R-:W-:-:S04]  /*01c0*/  UISETP.NE.U32.AND UP0, UPT, UR4, URZ, UPT ;  /* 0x000000ff0400728c */ /* 0x004fc8000bf05070 */
[----:B------:R-:W-:-:S09]  /*01d0*/  UISETP.NE.AND.EX UP0, UPT, UR5, URZ, UPT, UP0 ;  /* 0x000000ff0500728c */ /* 0x000fd2000bf05300 */
[----:B------:R-:W-:Y:S05]  /*01e0*/  BRA.U !UP0, `(.L_x_3) ;  /* 0x00000001080c7547 */ /* 0x000fea000b800000 */
[----:B-1----:R-:W1:Y:S02]  /*01f0*/  LDC.64 R2, c[0x0][0x8a8] ;  /* 0x00022a00ff027b82 */ /* 0x002e640000000a00 */
[----:B-1----:R2:W5:Y:S01]  /*0200*/  LDG.E R33, desc[UR56][R2.64] ;  /* 0x0000003802217981 */ /* 0x002562000c1e1900 */
[----:B------:R-:W-:Y:S05]  /*0210*/  BRA `(.L_x_2) ;  /* 0x0000000000087947 */ /* 0x000fea0003800000 */
.L_x_3:
[----:B------:R-:W2:Y:S02]  /*0220*/  LDCU UR4, c[0x0][0x8a0] ;  /* 0x00011400ff0477ac */ /* 0x000ea40008000800 */
[----:B--2---:R-:W-:Y:S02]  /*0230*/  MOV R33, UR4 ;  /* 0x0000000400217c02 */ /* 0x004fe40008000f00 */
.L_x_2:
[----:B------:R-:W-:Y:S01]  /*0240*/  IMAD.U32 R0, RZ, RZ, UR10 ;  /* 0x0000000aff007e24 */ /* 0x000fe2000f8e00ff */
[----:B------:R-:W-:Y:S04]  /*0250*/  BSSY.RECONVERGENT B0, `(.L_x_4) ;  /* 0x000000c000007945 */ /* 0x000fe80003800200 */
[C---:B------:R-:W-:Y:S02]  /*0260*/  ISETP.NE.OR P1, PT, R0.reuse, 0x1, !P5 ;  /* 0x000000010000780c */ /* 0x040fe40006f25670 */
[----:B------:R-:W-:-:S11]  /*0270*/  ISETP.NE.OR P0, PT, R0, 0x3, !P5 ;  /* 0x000000030000780c */ /* 0x000fd60006f05670 */
[----:B------:R-:W-:Y:S05]  /*0280*/  @P1 BRA `(.L_x_5) ;  /* 0x0000000000201947 */ /* 0x000fea0003800000 */
[----:B------:R-:W3:Y:S02]  /*0290*/  LDCU.64 UR4, c[0x0][0x348] ;  /* 0x00006900ff0477ac */ /* 0x000ee40008000a00 */
[----:B---3--:R-:W-:Y:S02]  /*02a0*/  UIADD3 UR6, UP1, UPT, UR4, 0x80, URZ ;  /* 0x0000008004067890 */ /* 0x008fe4000ff3e0ff */
[----:B------:R-:W-:Y:S02]  /*02b0*/  UIADD3 UR4, UP0, UPT, UR4, 0x180, URZ ;  /* 0x0000018004047890 */ /* 0x000fe4000ff1e0ff */
[----:B------:R-:W-:Y:S02]  /*02c0*/  UIADD3.X UR7, UPT, UPT, URZ, UR5, URZ, UP1, !UPT ;  /* 0x00000005ff077290 */ /* 0x000fe40008ffe4ff */
[----:B------:R-:W-:-:S07]  /*02d0*/  UIADD3.X UR5, UPT, UPT, URZ, UR5, URZ, UP0, !UPT ;  /* 0x00000005ff057290 */ /* 0x000fce00087fe4ff */
[----:B------:R3:W-:Y:S02]  /*02e0*/  UTMACCTL.PF [UR6] ;  /* 0x00000000060079b9 */ /* 0x0007e40008040000 */
[----:B------:R3:W-:Y:S02]  /*02f0*/  UTMACCTL.PF [UR4] ;  /* 0x00000000040079b9 */ /* 0x0007e40008040000 */
[----:B---3--:R-:W-:Y:S01]  /*0300*/  NOP ;  /* 0x0000000000007918 */ /* 0x008fe20000000000 */
.L_x_5:
[----:B------:R-:W-:Y:S05]  /*0310*/  BSYNC.RECONVERGENT B0 ;  /* 0x0000000000007941 */ /* 0x000fea0003800200 */
.L_x_4:
[----:B------:R-:W-:Y:S04]  /*0320*/  BSSY.RECONVERGENT B0, `(.L_x_6) ;  /* 0x000000a000007945 */ /* 0x000fe80003800200 */
        /* <DEDUP_REMOVED lines=9> */
.L_x_7:
[----:B------:R-:W-:Y:S05]  /*03c0*/  BSYNC.RECONVERGENT B0 ;  /* 0x0000000000007941 */ /* 0x000fea0003800200 */
.L_x_6:
[----:B------:R-:W3:Y:S01]  /*03d0*/  LDCU.64 UR4, c[0x0][0x888] ;  /* 0x00011100ff0477ac */ /* 0x000ee20008000a00 */
[----:B------:R-:W-:Y:S02]  /*03e0*/  UISETP.EQ.U32.AND UP1, UPT, UR8, URZ, UPT ;  /* 0x000000ff0800728c */ /* 0x000fe4000bf22070 */
[----:B------:R-:W-:Y:S02]  /*03f0*/  UPLOP3.LUT UP2, UPT, UPT, UPT, UPT, 0x80, 0x8 ;  /* 0x000000000008789c */ /* 0x000fe40003f4f070 */
[----:B---3--:R-:W-:-:S04]  /*0400*/  UISETP.NE.U32.AND UP0, UPT, UR4, URZ, UPT ;  /* 0x000000ff0400728c */ /* 0x008fc8000bf05070 */
[----:B------:R-:W-:-:S04]  /*0410*/  UISETP.NE.AND.EX UP0, UPT, UR5, URZ, UPT, UP0 ;  /* 0x000000ff0500728c */ /* 0x000fc8000bf05300 */
[----:B------:R-:W-:-:S04]  /*0420*/  UISETP.EQ.OR.EX UP3, UPT, UR9, URZ, !UP0, UP1 ;  /* 0x000000ff0900728c */ /* 0x000fc8000c762710 */
[----:B------:R-:W-:-:S05]  /*0430*/  UP2UR UR43, UPR, URZ, 0x8 ;  /* 0x00000008ff2b7883 */ /* 0x000fca0008000000 */
[----:B------:R-:W-:Y:S07]  /*0440*/  BRA.U !UP3, `(.L_x_8) ;  /* 0x000000010b207547 */ /* 0x000fee000b800000 */
[----:B------:R-:W-:Y:S01]  /*0450*/  UISETP.NE.U32.AND UP2, UPT, UR8, URZ, UPT ;  /* 0x000000ff0800728c */ /* 0x000fe2000bf45070 */
[----:B-----5:R-:W-:Y:S01]  /*0460*/  FSETP.NEU.AND P0, PT, R35, RZ, PT ;  /* 0x000000ff2300720b */ /* 0x020fe20003f0d000 */
[----:B------:R-:W-:Y:S02]  /*0470*/  USEL UR4, URZ, 0xffffffff, UP0 ;  /* 0xffffffffff047887 */ /* 0x000fe40008000000 */
[----:B------:R-:W-:-:S10]  /*0480*/  UISETP.NE.AND.EX UP2, UPT, UR9, URZ, UPT, UP2 ;  /* 0x000000ff0900728c */ /* 0x000fd4000bf45320 */
[----:B------:R-:W-:Y:S01]  /*0490*/  VOTEU.ANY UP1, P0 ;  /* 0x0000000000ff7886 */ /* 0x000fe20000020100 */
[----:B------:R-:W-:-:S04]  /*04a0*/  @!UP2 USEL UR4, URZ, 0xffffffff, UP1 ;  /* 0xffffffffff04a887 */ /* 0x000fc80008800000 */
[----:B------:R-:W-:-:S04]  /*04b0*/  ULOP3.LUT UR4, UR4, 0x1, URZ, 0xc0, !UPT ;  /* 0x0000000104047892 */ /* 0x000fc8000f8ec0ff */
[----:B------:R-:W-:-:S11]  /*04c0*/  UISETP.NE.U32.AND UP2, UPT, UR4, 0x1, UPT ;  /* 0x000000010400788c */ /* 0x000fd6000bf45070 */
.L_x_8:
[----:B-12---:R-:W1:Y:S01]  /*04d0*/  SHFL.IDX PT, R2, R69, RZ, 0x1f ;  /* 0x00001fff45027589 */ /* 0x006e6200000e0000 */
[----:B------:R-:W-:-:S04]  /*04e0*/  UISETP.NE.AND UP1, UPT, UR10, 0x2, UPT ;  /* 0x000000020a00788c */ /* 0x000fc8000bf25270 */
[----:B------:R-:W-:Y:S01]  /*04f0*/  USEL UR20, URZ, 0x1, UP1 ;  /* 0x00000001ff147887 */ /* 0x000fe20008800000 */
[----:B-1----:R-:W-:-:S13]  /*0500*/  ISETP.NE.AND P0, PT, R2, RZ, PT ;  /* 0x000000ff0200720c */ /* 0x002fda0003f05270 */
[----:B------:R-:W-:Y:S05]  /*0510*/  @P0 BRA `(.L_x_9) ;  /* 0x0000000000400947 */ /* 0x000fea0003800000 */
[----:B------:R-:W1:Y:S01]  /*0520*/  S2UR UR4, SR_CgaCtaId ;  /* 0x00000000000479c3 */ /* 0x000e620000008800 */
[----:B------:R-:W-:Y:S01]  /*0530*/  UMOV UR5, 0x400 ;  /* 0x0000040000057882 */ /* 0x000fe20000000000 */
[----:B------:R-:W-:Y:S01]  /*0540*/  UMOV UR6, 0x1 ;  /* 0x0000000100067882 */ /* 0x000fe20000000000 */
[----:B------:R-:W-:Y:S01]  /*0550*/  ELECT P0, URZ, PT ;  /* 0x0000000000ff782f */ /* 0x000fe20003800000 */
[----:B------:R-:W-:-:S04]  /*0560*/  UIADD3 UR6, UPT, UPT, -UR6, 0x100000, URZ ;  /* 0x0010000006067890 */ /* 0x000fc8000fffe1ff */
[----:B------:R-:W-:Y:S02]  /*0570*/  USHF.L.U32 UR7, UR6, 0xb, URZ ;  /* 0x0000000b06077899 */ /* 0x000fe400080006ff */
[----:B------:R-:W-:Y:S02]  /*0580*/  USHF.L.U32 UR6, UR6, 0x1, URZ ;  /* 0x0000000106067899 */ /* 0x000fe400080006ff */
[----:B-1----:R-:W-:Y:S01]  /*0590*/  ULEA UR4, UR4, UR5, 0x18 ;  /* 0x0000000504047291 */ /* 0x002fe2000f8ec0ff */
[----:B------:R-:W1:Y:S11]  /*05a0*/  FENCE.VIEW.ASYNC.S ;  /* 0x00000000000073c6 */ /* 0x000e760000000000 */
[----:B-1----:R1:W2:Y:S01]  /*05b0*/  SYNCS.EXCH.64 URZ, [UR4], UR6 ;  /* 0x0000000604ff75b2 */ /* 0x0022a20008000100 */
[----:B------:R1:W3:Y:S01]  /*05c0*/  SYNCS.EXCH.64 URZ, [UR4+0x18], UR6 ;  /* 0x0000180604ff75b2 */ /* 0x0002e20008000100 */
[----:B------:R1:W4:Y:S01]  /*05d0*/  SYNCS.EXCH.64 URZ, [UR4+0x8], UR6 ;  /* 0x0000080604ff75b2 */ /* 0x0003220008000100 */
[----:B------:R1:W1:Y:S01]  /*05e0*/  SYNCS.EXCH.64 URZ, [UR4+0x20], UR6 ;  /* 0x0000200604ff75b2 */ /* 0x0002620008000100 */
[----:B------:R1:W1:Y:S01]  /*05f0*/  SYNCS.EXCH.64 URZ, [UR4+0x10], UR6 ;  /* 0x0000100604ff75b2 */ /* 0x0002620008000100 */
[----:B------:R1:W1:Y:S01]  /*0600*/  SYNCS.EXCH.64 URZ, [UR4+0x28], UR6 ;  /* 0x0000280604ff75b2 */ /* 0x0002620008000100 */
[----:B------:R-:W-:Y:S01]  /*0610*/  NOP ;  /* 0x0000000000007918 */ /* 0x000fe20000000000 */
.L_x_9:
[----:B------:R-:W2:Y:S01]  /*0620*/  SHFL.IDX PT, R2, R69, RZ, 0x1f ;  /* 0x00001fff45027589 */ /* 0x000ea200000e0000 */
[----:B------:R-:W-:Y:S01]  /*0630*/  NOP ;  /* 0x0000000000007918 */ /* 0x000fe20000000000 */
[----:B--2---:R-:W-:-:S13]  /*0640*/  ISETP.NE.AND P0, PT, R2, 0x1, PT ;  /* 0x000000010200780c */ /* 0x004fda0003f05270 */
[----:B------:R-:W-:Y:S05]  /*0650*/  @P0 BRA `(.L_x_10) ;  /* 0x0000000000500947 */ /* 0x000fea0003800000 */
[----:B-1----:R-:W1:Y:S01]  /*0660*/  S2UR UR4, SR_CgaCtaId ;  /* 0x00000000000479c3 */ /* 0x002e620000008800 */
[----:B------:R-:W-:Y:S01]  /*0670*/  UMOV UR5, 0x400 ;  /* 0x0000040000057882 */ /* 0x000fe20000000000 */
[----:B------:R-:W-:Y:S01]  /*0680*/  UMOV UR8, 0x20 ;  /* 0x0000002000087882 */ /* 0x000fe20000000000 */
[----:B------:R-:W-:Y:S01]  /*0690*/  UMOV UR6, 0x80 ;  /* 0x0000008000067882 */ /* 0x000fe20000000000 */
[----:B------:R-:W-:-:S04]  /*06a0*/  UIADD3 UR8, UPT, UPT, -UR8, 0x100000, URZ ;  /* 0x0010000008087890 */ /* 0x000fc8000fffe1ff */
[----:B------:R-:W-:Y:S02]  /*06b0*/  USHF.L.U32 UR9, UR8, 0xb, URZ ;  /* 0x0000000b08097899 */ /* 0x000fe400080006ff */
[----:B------:R-:W-:Y:S02]  /*06c0*/  USHF.L.U32 UR8, UR8, 0x1, URZ ;  /* 0x0000000108087899 */ /* 0x000fe400080006ff */
[----:B------:R-:W-:-:S04]  /*06d0*/  UIADD3 UR6, UPT, UPT, -UR6, 0x100000, URZ ;  /* 0x0010000006067890 */ /* 0x000fc8000fffe1ff */
[----:B------:R-:W-:Y:S02]  /*06e0*/  USHF.L.U32 UR7, UR6, 0xb, URZ ;  /* 0x0000000b06077899 */ /* 0x000fe400080006ff */
[----:B------:R-:W-:Y:S01]  /*06f0*/  USHF.L.U32 UR6, UR6, 0x1, URZ ;  /* 0x0000000106067899 */ /* 0x000fe200080006ff */
[----:B------:R-:W-:Y:S01]  /*0700*/  ELECT P0, URZ, PT ;  /* 0x0000000000ff782f */ /* 0x000fe20003800000 */
[----:B-1----:R-:W-:Y:S01]  /*0710*/  ULEA UR4, UR4, UR5, 0x18 ;  /* 0x0000000504047291 */ /* 0x002fe2000f8ec0ff */
[----:B------:R-:W1:Y:S11]  /*0720*/  FENCE.VIEW.ASYNC.S ;  /* 0x00000000000073c6 */ /* 0x000e760000000000 */
[----:B-1----:R2:W1:Y:S01]  /*0730*/  SYNCS.EXCH.64 URZ, [UR4+0x30], UR8 ;  /* 0x0000300804ff75b2 */ /* 0x0024620008000100 */
[----:B------:R2:W1:Y:S01]  /*0740*/  SYNCS.EXCH.64 URZ, [UR4+0x48], UR6 ;  /* 0x0000480604ff75b2 */ /* 0x0004620008000100 */
[----:B------:R2:W1:Y:S01]  /*0750*/  SYNCS.EXCH.64 URZ, [UR4+0x38], UR8 ;  /* 0x0000380804ff75b2 */ /* 0x0004620008000100 */
[----:B------:R2:W1:Y:S01]  /*0760*/  SYNCS.EXCH.64 URZ, [UR4+0x50], UR6 ;  /* 0x0000500604ff75b2 */ /* 0x0004620008000100 */
[----:B------:R2:W1:Y:S01]  /*0770*/  SYNCS.EXCH.64 URZ, [UR4+0x40], UR8 ;  /* 0x0000400804ff75b2 */ /* 0x0004620008000100 */
[----:B------:R2:W1:Y:S02]  /*0780*/  SYNCS.EXCH.64 URZ, [UR4+0x58], UR6 ;  /* 0x0000580604ff75b2 */ /* 0x0004640008000100 */
[----:B--2---:R-:W-:Y:S01]  /*0790*/  NOP ;  /* 0x0000000000007918 */ /* 0x004fe20000000000 */
.L_x_10:
[----:B------:R-:W2:Y:S01]  /*07a0*/  SHFL.IDX PT, R2, R69, RZ, 0x1f ;  /* 0x00001fff45027589 */ /* 0x000ea200000e0000 */
[----:B------:R-:W-:Y:S01]  /*07b0*/  NOP ;  /* 0x0000000000007918 */ /* 0x000fe20000000000 */
[----:B--2---:R-:W-:-:S13]  /*07c0*/  ISETP.NE.AND P0, PT, R2, 0x3, PT ;  /* 0x000000030200780c */ /* 0x004fda0003f05270 */
[----:B------:R-:W-:Y:S05]  /*07d0*/  @P0 BRA `(.L_x_11) ;  /* 0x0000000000300947 */ /* 0x000fea0003800000 */
[----:B-1----:R-:W1:Y:S01]  /*07e0*/  S2UR UR6, SR_CgaCtaId ;  /* 0x00000000000679c3 */ /* 0x002e620000008800 */
[----:B------:R-:W-:Y:S01]  /*07f0*/  UMOV UR4, 0x400 ;  /* 0x0000040000047882 */ /* 0x000fe20000000000 */
[----:B------:R-:W-:Y:S01]  /*0800*/  UMOV UR5, 0x20 ;  /* 0x0000002000057882 */ /* 0x000fe20000000000 */
[----:B------:R-:W-:Y:S01]  /*0810*/  ELECT P0, URZ, PT ;  /* 0x0000000000ff782f */ /* 0x000fe20003800000 */
[----:B-1----:R-:W-:Y:S02]  /*0820*/  ULEA UR6, UR6, UR4, 0x18 ;  /* 0x0000000406067291 */ /* 0x002fe4000f8ec0ff */
[----:B------:R-:W-:-:S04]  /*0830*/  UIADD3 UR4, UPT, UPT, -UR5, 0x100000, URZ ;  /* 0x0010000005047890 */ /* 0x000fc8000fffe1ff */
[----:B------:R-:W-:Y:S02]  /*0840*/  USHF.L.U32 UR5, UR4, 0xb, URZ ;  /* 0x0000000b04057899 */ /* 0x000fe400080006ff */
[----:B------:R-:W-:Y:S01]  /*0850*/  USHF.L.U32 UR4, UR4, 0x1, URZ ;  /* 0x0000000104047899 */ /* 0x000fe200080006ff */
[----:B------:R-:W1:Y:S11]  /*0860*/  FENCE.VIEW.ASYNC.S ;  /* 0x00000000000073c6 */ /* 0x000e760000000000 */
[----:B-1----:R2:W1:Y:S01]  /*0870*/  SYNCS.EXCH.64 URZ, [UR6+0x60], UR4 ;  /* 0x0000600406ff75b2 */ /* 0x0024620008000100 */
[----:B------:R2:W1:Y:S02]  /*0880*/  SYNCS.EXCH.64 URZ, [UR6+0x68], UR4 ;  /* 0x0000680406ff75b2 */ /* 0x0004640008000100 */
[----:B--2---:R-:W-:Y:S01]  /*0890*/  NOP ;  /* 0x0000000000007918 */ /* 0x004fe20000000000 */
.L_x_11:
[----:B------:R-:W2:Y:S01]  /*08a0*/  SHFL.IDX PT, R2, R69, RZ, 0x1f ;  /* 0x00001fff45027589 */ /* 0x000ea200000e0000 */
[----:B------:R-:W-:Y:S01]  /*08b0*/  NOP ;  /* 0x0000000000007918 */ /* 0x000fe20000000000 */
[----:B--2---:R-:W-:-:S13]  /*08c0*/  ISETP.NE.AND P0, PT, R2, 0x4, PT ;  /* 0x000000040200780c */ /* 0x004fda0003f05270 */
[----:B------:R-:W-:Y:S05]  /*08d0*/  @P0 BRA `(.L_x_12) ;  /* 0x00000000004c0947 */ /* 0x000fea0003800000 */
[----:B-1----:R-:W1:Y:S01]  /*08e0*/  S2UR UR6, SR_CgaCtaId ;  /* 0x00000000000679c3 */ /* 0x002e620000008800 */
[----:B------:R-:W-:Y:S01]  /*08f0*/  UMOV UR4, 0x100 ;  /* 0x0000010000047882 */ /* 0x000fe20000000000 */
[----:B------:R-:W-:Y:S01]  /*0900*/  UMOV UR5, 0x400 ;  /* 0x0000040000057882 */ /* 0x000fe20000000000 */
[----:B------:R-:W-:Y:S01]  /*0910*/  USEL UR4, UR4, 0xe0, UP2 ;  /* 0x000000e004047887 */ /* 0x000fe20009000000 */
[----:B------:R-:W-:Y:S01]  /*0920*/  UMOV UR8, 0x1 ;  /* 0x0000000100087882 */ /* 0x000fe20000000000 */
[----:B------:R-:W-:Y:S01]  /*0930*/  ELECT P0, URZ, PT ;  /* 0x0000000000ff782f */ /* 0x000fe20003800000 */
[----:B------:R-:W-:-:S04]  /*0940*/  UIADD3 UR8, UPT, UPT, -UR8, 0x100000, URZ ;  /* 0x0010000008087890 */ /* 0x000fc8000fffe1ff */
[----:B------:R-:W-:Y:S02]  /*0950*/  USHF.L.U32 UR9, UR8, 0xb, URZ ;  /* 0x0000000b08097899 */ /* 0x000fe400080006ff */
[----:B------:R-:W-:Y:S02]  /*0960*/  USHF.L.U32 UR8, UR8, 0x1, URZ ;  /* 0x0000000108087899 */ /* 0x000fe400080006ff */
[----:B-1----:R-:W-:Y:S02]  /*0970*/  ULEA UR6, UR6, UR5, 0x18 ;  /* 0x0000000506067291 */ /* 0x002fe4000f8ec0ff */
[----:B------:R-:W-:-:S04]  /*0980*/  UIADD3 UR4, UPT, UPT, -UR4, 0x100000, URZ ;  /* 0x0010000004047890 */ /* 0x000fc8000fffe1ff */
[----:B------:R-:W-:Y:S02]  /*0990*/  USHF.L.U32 UR5, UR4, 0xb, URZ ;  /* 0x0000000b04057899 */ /* 0x000fe400080006ff */
[----:B------:R-:W-:Y:S01]  /*09a0*/  USHF.L.U32 UR4, UR4, 0x1, URZ ;  /* 0x0000000104047899 */ /* 0x000fe200080006ff */
[----:B------:R-:W1:Y:S03]  /*09b0*/  FENCE.VIEW.ASYNC.S ;  /* 0x00000000000073c6 */ /* 0x000e660000000000 */
[----:B-1----:R2:W1:Y:S08]  /*09c0*/  SYNCS.EXCH.64 URZ, [UR6+0x70], UR8 ;  /* 0x0000700806ff75b2 */ /* 0x0024700008000100 */
[----:B------:R2:W1:Y:S01]  /*09d0*/  SYNCS.EXCH.64 URZ, [UR6+0x80], UR4 ;  /* 0x0000800406ff75b2 */ /* 0x0004620008000100 */
[----:B------:R2:W1:Y:S01]  /*09e0*/  SYNCS.EXCH.64 URZ, [UR6+0x78], UR8 ;  /* 0x0000780806ff75b2 */ /* 0x0004620008000100 */
[----:B------:R2:W1:Y:S02]  /*09f0*/  SYNCS.EXCH.64 URZ, [UR6+0x88], UR4 ;  /* 0x0000880406ff75b2 */ /* 0x0004640008000100 */
[----:B--2---:R-:W-:Y:S01]  /*0a00*/  NOP ;  /* 0x0000000000007918 */ /* 0x004fe20000000000 */
.L_x_12:
        /* <DEDUP_REMOVED lines=22> */
[----:B------:R2:W1:Y:S01]  /*0b70*/  SYNCS.EXCH.64 URZ, [UR4+0xc0], UR6 ;  /* 0x0000c00604ff75b2 */ /* 0x0004620008000100 */
[----:B------:R2:W1:Y:S01]  /*0b80*/  SYNCS.EXCH.64 URZ, [UR4+0xa8], UR8 ;  /* 0x0000a80804ff75b2 */ /* 0x0004620008000100 */
[----:B------:R2:W1:Y:S02]  /*0b90*/  SYNCS.EXCH.64 URZ, [UR4+0xc8], UR6 ;  /* 0x0000c80604ff75b2 */ /* 0x0004640008000100 */
[----:B--2---:R-:W-:Y:S01]  /*0ba0*/  NOP ;  /* 0x0000000000007918 */ /* 0x004fe20000000000 */
.L_x_13:
        /* <DEDUP_REMOVED lines=13> */
[----:B-1----:R2:W1:Y:S01]  /*0c80*/  SYNCS.EXCH.64 URZ, [UR4+0xd0], UR6 ;  /* 0x0000d00604ff75b2 */ /* 0x0024620008000100 */
[----:B------:R2:W1:Y:S01]  /*0c90*/  SYNCS.EXCH.64 URZ, [UR4+0xe0], UR6 ;  /* 0x0000e00604ff75b2 */ /* 0x0004620008000100 */
[----:B------:R2:W1:Y:S01]  /*0ca0*/  SYNCS.EXCH.64 URZ, [UR4+0xd8], UR6 ;  /* 0x0000d80604ff75b2 */ /* 0x0004620008000100 */
[----:B------:R2:W1:Y:S02]  /*0cb0*/  SYNCS.EXCH.64 URZ, [UR4+0xe8], UR6 ;  /* 0x0000e80604ff75b2 */ /* 0x0004640008000100 */
[----:B--2---:R-:W-:Y:S01]  /*0cc0*/  NOP ;  /* 0x0000000000007918 */ /* 0x004fe20000000000 */
.L_x_14:
[----:B------:R-:W2:Y:S01]  /*0cd0*/  S2UR UR5, SR_CTAID.X ;  /* 0x00000000000579c3 */ /* 0x000ea20000002500 */
[----:B------:R-:W-:-:S05]  /*0ce0*/  CS2R.32 R63, SR_CgaSize ;  /* 0x00000000003f7805 */ /* 0x000fca0000008a00 */
[----:B------:R-:W-:-:S05]  /*0cf0*/  IMAD R63, R63, -0xa0, RZ ;  /* 0xffffff603f3f7824 */ /* 0x000fca00078e02ff */
[----:B-1----:R-:W-:-:S14]  /*0d00*/  R2UR UR7, R63 ;  /* 0x000000003f0772ca */ /* 0x002fdc00000e0000 */
[----:B------:R-:W1:Y:S01]  /*0d10*/  LDCU UR7, c[0x0][UR7+0x2b0] ;  /* 0x00005600070777ac */ /* 0x000e620008000800 */
[----:B------:R-:W-:Y:S01]  /*0d20*/  NOP ;  /* 0x0000000000007918 */ /* 0x000fe20000000000 */
[----:B------:R-:W-:-:S05]  /*0d30*/  CS2R.32 R63, SR_CgaSize ;  /* 0x00000000003f7805 */ /* 0x000fca0000008a00 */
[----:B------:R-:W-:-:S05]  /*0d40*/  IMAD R63, R63, -0xa0, RZ ;  /* 0xffffff603f3f7824 */ /* 0x000fca00078e02ff */
[----:B------:R-:W-:-:S14]  /*0d50*/  R2UR UR6, R63 ;  /* 0x000000003f0672ca */ /* 0x000fdc00000e0000 */
[----:B------:R-:W3:Y:S01]  /*0d60*/  LDCU UR6, c[0x0][UR6+0x2b4] ;  /* 0x00005680060677ac */ /* 0x000ee20008000800 */
[----:B------:R-:W4:Y:S08]  /*0d70*/  S2UR UR4, SR_CTAID.Y ;  /* 0x00000000000479c3 */ /* 0x000f300000002600 */
[----:B------:R-:W3:Y:S01]  /*0d80*/  LDC R10, c[0x0][0xb24] ;  /* 0x0002c900ff0a7b82 */ /* 0x000ee20000000800 */
[----:B--2---:R-:W-:-:S02]  /*0d90*/  I2FP.F32.U32 R63, UR5 ;  /* 0x00000005003f7c45 */ /* 0x004fc40008201000 */
[----:B------:R-:W-:-:S05]  /*0da0*/  CS2R.32 R3, SR_CgaSize ;  /* 0x0000000000037805 */ /* 0x000fca0000008a00 */
[----:B------:R-:W-:-:S06]  /*0db0*/  IMAD R3, R3, -0xa0, RZ ;  /* 0xffffff6003037824 */ /* 0x000fcc00078e02ff */
[----:B------:R-:W2:Y:S01]  /*0dc0*/  LDC R3, c[0x0][R3+0x2a0] ;  /* 0x0000a80003037b82 */ /* 0x000ea20000000800 */
[----:B------:R-:W-:Y:S01]  /*0dd0*/  MOV R15, UR5 ;  /* 0x00000005000f7c02 */ /* 0x000fe20008000f00 */
[----:B-1----:R-:W-:Y:S01]  /*0de0*/  FMUL R63, R63, UR7 ;  /* 0x000000073f3f7c20 */ /* 0x002fe20008400000 */
[----:B----4-:R-:W-:Y:S02]  /*0df0*/  I2FP.F32.U32 R62, UR4 ;  /* 0x00000004003e7c45 */ /* 0x010fe40008201000 */
[----:B------:R-:W-:-:S05]  /*0e00*/  CS2R.32 R2, SR_CgaSize ;  /* 0x0000000000027805 */ /* 0x000fca0000008a00 */
[----:B------:R-:W-:-:S06]  /*0e10*/  IMAD R2, R2, -0xa0, RZ ;  /* 0xffffff6002027824 */ /* 0x000fcc00078e02ff */
[----:B------:R-:W1:Y:S01]  /*0e20*/  LDC R2, c[0x0][R2+0x2a4] ;  /* 0x0000a90002027b82 */ /* 0x000e620000000800 */
[----:B------:R-:W-:Y:S01]  /*0e30*/  MOV R14, UR4 ;  /* 0x00000004000e7c02 */ /* 0x000fe20008000f00 */
[----:B------:R-:W4:Y:S01]  /*0e40*/  F2I.U32.TRUNC.NTZ R63, R63 ;  /* 0x0000003f003f7305 */ /* 0x000f22000020f000 */
[----:B---3--:R-:W-:-:S05]  /*0e50*/  FMUL R62, R62, UR6 ;  /* 0x000000063e3e7c20 */ /* 0x008fca0008400000 */
[----:B------:R-:W-:Y:S01]  /*0e60*/  BAR.SYNC.DEFER_BLOCKING 0x0 ;  /* 0x0000000000007b1d */ /* 0x000fe20000010000 */
[----:B------:R-:W-:-:S05]  /*0e70*/  ISETP.GE.AND P0, PT, R10, 0x1, PT ;  /* 0x000000010a00780c */ /* 0x000fca0003f06270 */
[----:B------:R-:W3:Y:S02]  /*0e80*/  F2I.U32.TRUNC.NTZ R62, R62 ;  /* 0x0000003e003e7305 */ /* 0x000ee4000020f000 */
[----:B------:R-:W1:Y:S01]  /*0e90*/  S2UR UR60, SR_CTAID.Z ;  /* 0x00000000003c79c3 */ /* 0x000e620000002700 */
[----:B----4-:R-:W-:-:S05]  /*0ea0*/  IADD3 R63, PT, PT, -R63, RZ, RZ ;  /* 0x000000ff3f3f7210 */ /* 0x010fca0007ffe1ff */
[----:B--2---:R-:W-:Y:S01]  /*0eb0*/  IMAD R63, R3, R63, UR5 ;  /* 0x00000005033f7e24 */ /* 0x004fe2000f8e023f */
[----:B---3--:R-:W-:-:S05]  /*0ec0*/  IADD3 R62, PT, PT, -R62, RZ, RZ ;  /* 0x000000ff3e3e7210 */ /* 0x008fca0007ffe1ff */
[----:B-1----:R-:W-:Y:S01]  /*0ed0*/  IMAD R62, R2, R62, UR4 ;  /* 0x00000004023e7e24 */ /* 0x002fe2000f8e023e */
[----:B------:R-:W-:Y:S06]  /*0ee0*/  @!P0 BRA `(.L_x_15) ;  /* 0x0000000000b88947 */ /* 0x000fec0003800000 */
[----:B------:R-:W1:Y:S01]  /*0ef0*/  LDC.64 R4, c[0x0][0xb18] ;  /* 0x0002c600ff047b82 */ /* 0x000e620000000a00 */
[----:B------:R-:W-:-:S07]  /*0f00*/  ISETP.NE.AND P0, PT, R10, 0x1, PT ;  /* 0x000000010a00780c */ /* 0x000fce0003f05270 */
[----:B------:R-:W2:Y:S08]  /*0f10*/  LDC R9, c[0x0][0xb0c] ;  /* 0x0002c300ff097b82 */ /* 0x000eb00000000800 */
[----:B------:R-:W3:Y:S08]  /*0f20*/  LDC R12, c[0x0][0x370] ;  /* 0x0000dc00ff0c7b82 */ /* 0x000ef00000000800 */
[----:B------:R-:W4:Y:S01]  /*0f30*/  LDC R11, c[0x0][0x374] ;  /* 0x0000dd00ff0b7b82 */ /* 0x000f220000000800 */
[----:B-1----:R-:W-:-:S07]  /*0f40*/  ISETP.NE.AND P1, PT, R4, 0x1, PT ;  /* 0x000000010400780c */ /* 0x002fce0003f25270 */
[----:B------:R-:W3:Y:S01]  /*0f50*/  LDC.64 R6, c[0x0][0xb10] ;  /* 0x0002c400ff067b82 */ /* 0x000ee20000000a00 */
[----:B--2---:R-:W-:-:S07]  /*0f60*/  ISETP.NE.AND P2, PT, R9, 0x1, PT ;  /* 0x000000010900780c */ /* 0x004fce0003f45270 */
[----:B------:R-:W1:Y:S08]  /*0f70*/  LDC R8, c[0x0][0xb20] ;  /* 0x0002c800ff087b82 */ /* 0x000e700000000800 */
[----:B------:R-:W2:Y:S01]  /*0f80*/  LDC.64 R2, c[0x0][0xb28] ;  /* 0x0002ca00ff027b82 */ /* 0x000ea20000000a00 */
[----:B----4-:R-:W-:-:S04]  /*0f90*/  IMAD.HI.U32 R13, R11, R5, RZ ;  /* 0x000000050b0d7227 */ /* 0x010fc800078e00ff */
[----:B------:R-:W-:-:S04]  /*0fa0*/  IMAD.HI.U32 R5, R14, R5, RZ ;  /* 0x000000050e057227 */ /* 0x000fc800078e00ff */
[----:B---3--:R-:W-:-:S05]  /*0fb0*/  IMAD.HI.U32 R16, R12, R6, RZ ;  /* 0x000000060c107227 */ /* 0x008fca00078e00ff */
[-C--:B------:R-:W-:Y:S01]  /*0fc0*/  @P2 SHF.R.U32.HI R12, RZ, R7.reuse, R16 ;  /* 0x00000007ff0c2219 */ /* 0x080fe20000011610 */
[----:B------:R-:W-:Y:S01]  /*0fd0*/  IMAD.HI.U32 R16, R15, R6, RZ ;  /* 0x000000060f107227 */ /* 0x000fe200078e00ff */
[-C--:B-1----:R-:W-:Y:S02]  /*0fe0*/  @P1 SHF.R.U32.HI R11, RZ, R8.reuse, R13 ;  /* 0x00000008ff0b1219 */ /* 0x082fe4000001160d */
[----:B------:R-:W-:Y:S02]  /*0ff0*/  SHF.R.U32.HI R5, RZ, R8, R5 ;  /* 0x00000008ff057219 */ /* 0x000fe40000011605 */
[----:B------:R-:W-:Y:S02]  /*1000*/  SHF.R.U32.HI R16, RZ, R7, R16 ;  /* 0x00000007ff107219 */ /* 0x000fe40000011610 */
[----:B------:R-:W-:Y:S01]  /*1010*/  SEL R5, R14, R5, !P1 ;  /* 0x000000050e057207 */ /* 0x000fe20004800000 */
[----:B--2---:R-:W-:Y:S01]  /*1020*/  IMAD.HI.U32 R13, R11, R2, RZ ;  /* 0x000000020b0d7227 */ /* 0x004fe200078e00ff */
[----:B------:R-:W-:-:S03]  /*1030*/  SEL R16, R15, R16, !P2 ;  /* 0x000000100f107207 */ /* 0x000fc60005000000 */
[----:B------:R-:W-:Y:S01]  /*1040*/  IMAD.HI.U32 R6, R12, R2, RZ ;  /* 0x000000020c067227 */ /* 0x000fe200078e00ff */
[----:B------:R-:W-:-:S04]  /*1050*/  @P0 SHF.R.U32.HI R11, RZ, R3, R13 ;  /* 0x00000003ff0b0219 */ /* 0x000fc8000001160d */
[----:B------:R-:W-:Y:S01]  /*1060*/  @P0 SHF.R.U32.HI R12, RZ, R3, R6 ;  /* 0x00000003ff0c0219 */ /* 0x000fe20000011606 */
[----:B------:R-:W-:-:S04]  /*1070*/  IMAD R11, R11, R10, RZ ;  /* 0x0000000a0b0b7224 */ /* 0x000fc800078e02ff */
[----:B------:R-:W-:Y:S01]  /*1080*/  IMAD R6, R12, R10, RZ ;  /* 0x0000000a0c067224 */ /* 0x000fe200078e02ff */
[----:B------:R-:W-:-:S04]  /*1090*/  ISETP.GE.AND P1, PT, R5, R11, PT ;  /* 0x0000000b0500720c */ /* 0x000fc80003f26270 */
[----:B------:R-:W-:Y:S01]  /*10a0*/  ISETP.GE.OR P1, PT, R16, R6, P1 ;  /* 0x000000061000720c */ /* 0x000fe20000f26670 */
[----:B------:R-:W-:-:S05]  /*10b0*/  IMAD.HI.U32 R6, R5, R2, RZ ;  /* 0x0000000205067227 */ /* 0x000fca00078e00ff */
[----:B------:R-:W-:-:S04]  /*10c0*/  SHF.R.U32.HI R6, RZ, R3, R6 ;  /* 0x00000003ff067219 */ /* 0x000fc80000011606 */
[----:B------:R-:W-:-:S03]  /*10d0*/  SEL R6, R5, R6, !P0 ;  /* 0x0000000605067207 */ /* 0x000fc60004000000 */
[----:B------:R-:W-:Y:S01]  /*10e0*/  @!P1 IMAD.HI.U32 R7, R16, R2, RZ ;  /* 0x0000000210079227 */ /* 0x000fe200078e00ff */
[----:B------:R-:W-:-:S04]  /*10f0*/  IADD3 R2, PT, PT, -R6, RZ, RZ ;  /* 0x000000ff06027210 */ /* 0x000fc80007ffe1ff */
[----:B------:R-:W-:Y:S01]  /*1100*/  @!P1 SHF.R.U32.HI R3, RZ, R3, R7 ;  /* 0x00000003ff039219 */ /* 0x000fe20000011607 */
[----:B------:R-:W-:Y:S01]  /*1110*/  IMAD R2, R10, R2, R5 ;  /* 0x000000020a027224 */ /* 0x000fe200078e0205 */
[----:B------:R-:W-:Y:S02]  /*1120*/  IADD3 R7, PT, PT, -R5, RZ, RZ ;  /* 0x000000ff05077210 */ /* 0x000fe40007ffe1ff */
[----:B------:R-:W-:-:S03]  /*1130*/  @!P1 SEL R3, R16, R3, !P0 ;  /* 0x0000000310039207 */ /* 0x000fc60004000000 */
[----:B------:R-:W-:Y:S02]  /*1140*/  IMAD R7, R4, R7, R14 ;  /* 0x0000000704077224 */ /* 0x000fe400078e020e */
[--C-:B------:R-:W-:Y:S02]  /*1150*/  @!P1 IMAD.IADD R6, R6, 0x1, -R3.reuse ;  /* 0x0000000106069824 */ /* 0x100fe400078e0a03 */
[----:B------:R-:W-:Y:S01]  /*1160*/  @!P1 IMAD R3, R2, R12, R3 ;  /* 0x0000000c02039224 */ /* 0x000fe200078e0203 */
[----:B------:R-:W-:Y:S01]  /*1170*/  IADD3 R2, PT, PT, -R16, RZ, RZ ;  /* 0x000000ff10027210 */ /* 0x000fe20007ffe1ff */
[----:B------:R-:W-:Y:S02]  /*1180*/  @!P1 IMAD R5, R6, R10, R16 ;  /* 0x0000000a06059224 */ /* 0x000fe400078e0210 */
[----:B------:R-:W-:Y:S02]  /*1190*/  @!P1 IMAD.MOV.U32 R16, RZ, RZ, R3 ;  /* 0x000000ffff109224 */ /* 0x000fe400078e0003 */
[----:B------:R-:W-:-:S02]  /*11a0*/  IMAD R2, R9, R2, R15 ;  /* 0x0000000209027224 */ /* 0x000fc400078e020f */
[----:B------:R-:W-:Y:S02]  /*11b0*/  IMAD R14, R5, R4, R7 ;  /* 0x00000004050e7224 */ /* 0x000fe400078e0207 */
[----:B------:R-:W-:Y:S02]  /*11c0*/  IMAD R15, R16, R9, R2 ;  /* 0x00000009100f7224 */ /* 0x000fe400078e0202 */
.L_x_15:
[----:B------:R-:W1:Y:S01]  /*11d0*/  LDCU UR4, c[0x0][0xb30] ;  /* 0x00016600ff0477ac */ /* 0x000e620008000800 */
[----:B------:R-:W2:Y:S08]  /*11e0*/  S2UR UR53, SR_CgaCtaId ;  /* 0x00000000003579c3 */ /* 0x000eb00000008800 */
[----:B------:R-:W3:Y:S01]  /*11f0*/  LDC R26, c[0x0][0xb24] ;  /* 0x0002c900ff1a7b82 */ /* 0x000ee20000000800 */
[----:B-1----:R-:W-:-:S09]  /*1200*/  UISETP.NE.AND UP1, UPT, UR4, 0x1, UPT ;  /* 0x000000010400788c */ /* 0x002fd2000bf25270 */
[----:B--2---:R-:W-:Y:S05]  /*1210*/  BRA.U UP1, `(.L_x_16) ;  /* 0x0000000101407547 */ /* 0x004fea000b800000 */
[----:B------:R-:W1:Y:S08]  /*1220*/  LDC.64 R4, c[0x0][0xb10] ;  /* 0x0002c400ff047b82 */ /* 0x000e700000000a00 */
[----:B------:R-:W2:Y:S08]  /*1230*/  LDC.64 R2, c[0x0][0xb18] ;  /* 0x0002c600ff027b82 */ /* 0x000eb00000000a00 */
[----:B------:R-:W4:Y:S08]  /*1240*/  LDC R6, c[0x0][0xb20] ;  /* 0x0002c800ff067b82 */ /* 0x000f300000000800 */
[----:B------:R-:W3:Y:S01]  /*1250*/  LDC R7, c[0x0][0xb0c] ;  /* 0x0002c300ff077b82 */ /* 0x000ee20000000800 */
[----:B-1----:R-:W-:-:S05]  /*1260*/  IMAD.HI.U32 R4, R15, R4, RZ ;  /* 0x000000040f047227 */ /* 0x002fca00078e00ff */
[----:B------:R-:W-:Y:S01]  /*1270*/  SHF.R.U32.HI R4, RZ, R5, R4 ;  /* 0x00000005ff047219 */ /* 0x000fe20000011604 */
[----:B--2---:R-:W-:Y:S01]  /*1280*/  IMAD.HI.U32 R3, R14, R3, RZ ;  /* 0x000000030e037227 */ /* 0x004fe200078e00ff */
[----:B------:R-:W-:-:S04]  /*1290*/  ISETP.NE.AND P0, PT, R2, 0x1, PT ;  /* 0x000000010200780c */ /* 0x000fc80003f05270 */
[----:B----4-:R-:W-:-:S04]  /*12a0*/  SHF.R.U32.HI R3, RZ, R6, R3 ;  /* 0x00000006ff037219 */ /* 0x010fc80000011603 */
[----:B------:R-:W-:Y:S02]  /*12b0*/  SEL R3, R14, R3, !P0 ;  /* 0x000000030e037207 */ /* 0x000fe40004000000 */
[----:B---3--:R-:W-:-:S04]  /*12c0*/  ISETP.NE.AND P1, PT, R7, 0x1, PT ;  /* 0x000000010700780c */ /* 0x008fc80003f25270 */
[----:B------:R-:W-:-:S05]  /*12d0*/  SEL R4, R15, R4, !P1 ;  /* 0x000000040f047207 */ /* 0x000fca0004800000 */
[----:B------:R-:W-:Y:S02]  /*12e0*/  IMAD.IADD R5, R3, 0x1, -R4 ;  /* 0x0000000103057824 */ /* 0x000fe400078e0a04 */
[----:B------:R-:W-:Y:S02]  /*12f0*/  IMAD.IADD R3, R4, 0x1, -R3 ;  /* 0x0000000104037824 */ /* 0x000fe400078e0a03 */
[----:B------:R-:W-:Y:S02]  /*1300*/  IMAD R15, R5, R7, R15 ;  /* 0x00000007050f7224 */ /* 0x000fe400078e020f */
[----:B------:R-:W-:-:S07]  /*1310*/  IMAD R14, R3, R2, R14 ;  /* 0x00000002030e7224 */ /* 0x000fce00078e020e */
.L_x_16:
[----:B------:R-:W-:Y:S01]  /*1320*/  BAR.SYNC.DEFER_BLOCKING 0x0 ;  /* 0x0000000000007b1d */ /* 0x000fe20000010000 */
[----:B------:R-:W-:Y:S01]  /*1330*/  UISETP.NE.AND UP1, UPT, UR10, 0x2, UPT ;  /* 0x000000020a00788c */ /* 0x000fe2000bf25270 */
[----:B------:R-:W-:Y:S02]  /*1340*/  ISETP.NE.OR P5, PT, R0, 0x2, !P5 ;  /* 0x000000020000780c */ /* 0x000fe40006fa5670 */
[----:B------:R-:W-:-:S06]  /*1350*/  LOP3.LUT R2, R75, 0x1f, RZ, 0xc0, !PT ;  /* 0x0000001f4b027812 */ /* 0x000fcc00078ec0ff */
[----:B------:R-:W-:Y:S05]  /*1360*/  BRA.U UP1, `(.L_x_17) ;  /* 0x0000001501587547 */ /* 0x000fea000b800000 */
[----:B------:R-:W1:Y:S01]  /*1370*/  LDCU UR6, c[0x0][0x38c] ;  /* 0x00007180ff0677ac */ /* 0x000e620008000800 */
[----:B------:R-:W2:Y:S01]  /*1380*/  LDC R8, c[0x0][0x370] ;  /* 0x0000dc00ff087b82 */ /* 0x000ea20000000800 */
[----:B------:R-:W-:Y:S01]  /*1390*/  PLOP3.LUT P1, PT, PT, PT, UP2, 0x80, 0x8 ;  /* 0x000000000008781c */ /* 0x000fe20003f2f028 */
[----:B------:R-:W-:Y:S01]  /*13a0*/  IMAD.MOV.U32 R17, RZ, RZ, 0x1 ;  /* 0x00000001ff117424 */ /* 0x000fe200078e00ff */
[----:B------:R-:W-:Y:S01]  /*13b0*/  ISETP.EQ.OR P4, PT, R2, RZ, P5 ;  /* 0x000000ff0200720c */ /* 0x000fe20002f82670 */
[----:B------:R-:W-:Y:S01]  /*13c0*/  IMAD.MOV.U32 R16, RZ, RZ, RZ ;  /* 0x000000ffff107224 */ /* 0x000fe200078e00ff */
[----:B------:R-:W-:Y:S02]  /*13d0*/  PLOP3.LUT P1, PT, P1, PT, PT, 0x8, 0x80 ;  /* 0x000000000080781c */ /* 0x000fe40000f2e170 */
[----:B------:R-:W-:Y:S01]  /*13e0*/  CS2R R12, SRZ ;  /* 0x00000000000c7805 */ /* 0x000fe2000001ff00 */
[----:B------:R-:W-:Y:S01]  /*13f0*/  IMAD.MOV.U32 R11, RZ, RZ, 0x1 ;  /* 0x00000001ff0b7424 */ /* 0x000fe200078e00ff */
[----:B------:R-:W4:Y:S01]  /*1400*/  LDC R0, c[0x0][0x374] ;  /* 0x0000dd00ff007b82 */ /* 0x000f220000000800 */
[----:B------:R-:W2:Y:S01]  /*1410*/  LDCU.64 UR38, c[0x0][0x348] ;  /* 0x00006900ff2677ac */ /* 0x000ea20008000a00 */
[----:B------:R-:W-:Y:S01]  /*1420*/  UMOV UR29, URZ ;  /* 0x000000ff001d7c82 */ /* 0x000fe20008000000 */
[----:B-1----:R-:W-:-:S02]  /*1430*/  UIADD3 UR5, UPT, UPT, UR6, 0x7f, URZ ;  /* 0x0000007f06057890 */ /* 0x002fc4000fffe0ff */
[----:B------:R-:W-:Y:S02]  /*1440*/  UIADD3 UR54, UPT, UPT, UR6, 0xfe, URZ ;  /* 0x000000fe06367890 */ /* 0x000fe4000fffe0ff */
[----:B------:R-:W-:-:S04]  /*1450*/  USHF.R.S32.HI UR4, URZ, 0x1f, UR5 ;  /* 0x0000001fff047899 */ /* 0x000fc80008011405 */
[----:B------:R-:W-:-:S04]  /*1460*/  ULEA.HI UR4, UR4, UR5, URZ, 0x7 ;  /* 0x0000000504047291 */ /* 0x000fc8000f8f38ff */
[----:B------:R-:W-:Y:S02]  /*1470*/  USHF.R.S32.HI UR46, URZ, 0x7, UR4 ;  /* 0x00000007ff2e7899 */ /* 0x000fe40008011404 */
[----:B------:R-:W-:Y:S02]  /*1480*/  UIADD3 UR4, UPT, UPT, UR6, -0x1, URZ ;  /* 0xffffffff06047890 */ /* 0x000fe4000fffe0ff */
[----:B------:R-:W-:Y:S02]  /*1490*/  UISETP.LT.U32.AND UP0, UPT, UR46, 0x3, UPT ;  /* 0x000000032e00788c */ /* 0x000fe4000bf01070 */
[----:B------:R-:W-:Y:S02]  /*14a0*/  UISETP.GE.U32.AND UP1, UPT, UR4, -0xff, UPT ;  /* 0xffffff010400788c */ /* 0x000fe4000bf26070 */
[----:B------:R-:W-:-:S04]  /*14b0*/  USEL UR45, UR46, 0x3, UP0 ;  /* 0x000000032e2d7887 */ /* 0x000fc80008000000 */
[----:B------:R-:W-:Y:S02]  /*14c0*/  UIADD3 UR37, UPT, UPT, UR45, -0x1, URZ ;  /* 0xffffffff2d257890 */ /* 0x000fe4000fffe0ff */
[----:B------:R-:W-:-:S03]  /*14d0*/  UIADD3 UR47, UPT, UPT, UR46, -UR45, URZ ;  /* 0x8000002d2e2f7290 */ /* 0x000fc6000fffe0ff */
[----:B------:R-:W-:-:S04]  /*14e0*/  @UP1 UIADD3 UR37, UPT, UPT, UR45, URZ, URZ ;  /* 0x000000ff2d251290 */ /* 0x000fc8000fffe0ff */
[----:B--2---:R-:W-:-:S12]  /*14f0*/  UIADD3 UR37, UPT, UPT, UR37, 0x1, URZ ;  /* 0x0000000125257890 */ /* 0x004fd8000fffe0ff */
.L_x_39:
[----:B------:R-:W-:Y:S01]  /*1500*/  UISETP.NE.AND UP0, UPT, UR53, URZ, UPT ;  /* 0x000000ff3500728c */ /* 0x000fe2000bf05270 */
[----:B------:R-:W1:Y:S08]  /*1510*/  S2UR UR53, SR_CgaCtaId ;  /* 0x00000000003579c3 */ /* 0x000e700000008800 */
[----:B------:R-:W-:Y:S05]  /*1520*/  BRA.U UP0, `(.L_x_18) ;  /* 0x0000000100347547 */ /* 0x000fea000b800000 */
[----:B------:R-:W2:Y:S01]  /*1530*/  S2R R2, SR_CgaCtaId ;  /* 0x0000000000027919 */ /* 0x000ea20000008800 */
[----:B------:R-:W-:-:S04]  /*1540*/  MOV R3, 0x400 ;  /* 0x0000040000037802 */ /* 0x000fc80000000f00 */
[----:B--2---:R-:W-:Y:S02]  /*1550*/  LEA R2, R2, R3, 0x18 ;  /* 0x0000000302027211 */ /* 0x004fe400078ec0ff */
[----:B------:R-:W-:-:S03]  /*1560*/  SHF.L.U32 R3, R11, 0x1f, RZ ;  /* 0x0000001f0b037819 */ /* 0x000fc600000006ff */
[----:B------:R-:W-:-:S04]  /*1570*/  IMAD R2, R12, 0x8, R2 ;  /* 0x000000080c027824 */ /* 0x000fc800078e0202 */
[----:B------:R-:W2:Y:S02]  /*1580*/  SYNCS.PHASECHK.TRANS64.TRYWAIT P0, [R2+URZ+0xe0], R3 ;  /* 0x0000e003020075a7 */ /* 0x000ea400080011ff */
[----:B--2---:R-:W-:Y:S05]  /*1590*/  @!P0 BRA `(.L_x_19) ;  /* 0x0000005c00cc8947 */ /* 0x004fea0003800000 */
.L_x_118:
[----:B------:R-:W-:Y:S01]  /*15a0*/  VIADD R12, R12, 0x1 ;  /* 0x000000010c0c7836 */ /* 0x000fe20000000000 */
[----:B------:R2:W-:Y:S04]  /*15b0*/  SYNCS.ARRIVE.TRANS64.A1T0 RZ, [R2+URZ+0xd0], RZ ;  /* 0x0000d0ff02ff79a7 */ /* 0x0005e800081000ff */
[----:B------:R-:W-:-:S04]  /*15c0*/  ISETP.NE.AND P0, PT, R12, 0x2, PT ;  /* 0x000000020c00780c */ /* 0x000fc80003f05270 */
[----:B------:R-:W-:Y:S02]  /*15d0*/  SEL R12, R12, RZ, P0 ;  /* 0x000000ff0c0c7207 */ /* 0x000fe40000000000 */
[----:B--2---:R-:W-:-:S04]  /*15e0*/  SEL R2, RZ, 0x1, P0 ;  /* 0x00000001ff027807 */ /* 0x004fc80000000000 */
[----:B------:R-:W-:-:S07]  /*15f0*/  LOP3.LUT R11, R11, R2, RZ, 0x3c, !PT ;  /* 0x000000020b0b7212 */ /* 0x000fce00078e3cff */
.L_x_18:
[----:B------:R-:W-:Y:S01]  /*1600*/  UMOV UR23, 0x400 ;  /* 0x0000040000177882 */ /* 0x000fe20000000000 */
[----:B------:R-:W-:Y:S01]  /*1610*/  SHF.L.U32 R2, R17, 0x1f, RZ ;  /* 0x0000001f11027819 */ /* 0x000fe200000006ff */
[----:B-1----:R-:W-:Y:S01]  /*1620*/  ULEA UR23, UR53, UR23, 0x18 ;  /* 0x0000001735177291 */ /* 0x002fe2000f8ec0ff */
[----:B------:R-:W-:Y:S01]  /*1630*/  R2UR UR59, R15 ;  /* 0x000000000f3b72ca */ /* 0x000fe200000e0000 */
[----:B------:R-:W-:Y:S01]  /*1640*/  UISETP.GE.U32.AND UP0, UPT, UR54, 0xff, UPT ;  /* 0x000000ff3600788c */ /* 0x000fe2000bf06070 */
[----:B------:R-:W-:Y:S01]  /*1650*/  R2UR UR27, R14 ;  /* 0x000000000e1b72ca */ /* 0x000fe200000e0000 */
[----:B------:R-:W-:Y:S01]  /*1660*/  ULEA UR4, UR29, UR23, 0x3 ;  /* 0x000000171d047291 */ /* 0x000fe2000f8e18ff */
[----:B------:R-:W-:-:S08]  /*1670*/  UMOV UR21, URZ ;  /* 0x000000ff00157c82 */ /* 0x000fd00008000000 */
[----:B------:R1:W2:Y:S01]  /*1680*/  SYNCS.PHASECHK.TRANS64.TRYWAIT P2, [UR4+0x18], R2 ;  /* 0x00001802ff0075a7 */ /* 0x0002a20008041104 */
[----:B------:R-:W-:Y:S02]  /*1690*/  USHF.L.U32 UR59, UR59, 0x6, URZ ;  /* 0x000000063b3b7899 */ /* 0x000fe400080006ff */
[----:B------:R-:W-:Y:S01]  /*16a0*/  USHF.L.U32 UR27, UR27, 0x6, URZ ;  /* 0x000000061b1b7899 */ /* 0x000fe200080006ff */
[----:B------:R-:W-:Y:S11]  /*16b0*/  BRA.U !UP0, `(.L_x_20) ;  /* 0x00000005083c7547 */ /* 0x000ff6000b800000 */
[----:B------:R-:W-:Y:S01]  /*16c0*/  UMOV UR22, URZ ;  /* 0x000000ff00167c82 */ /* 0x000fe20008000000 */
[----:B------:R-:W-:-:S05]  /*16d0*/  UMOV UR13, UR29 ;  /* 0x0000001d000d7c82 */ /* 0x000fca0008000000 */
.L_x_27:
[----:B------:R-:W-:Y:S01]  /*16e0*/  ULEA UR57, UR13, UR23, 0x3 ;  /* 0x000000170d397291 */ /* 0x000fe2000f8e18ff */
[----:B--2---:R-:W-:Y:S01]  /*16f0*/  @!P5 MOV R3, 0x10000 ;  /* 0x000100000003d802 */ /* 0x004fe20000000f00 */
[----:B--2---:R-:W-:Y:S10]  /*1700*/  @P2 BRA `(.L_x_21) ;  /* 0x00000000000c2947 */ /* 0x004ff40003800000 */
[----:B------:R-:W-:-:S04]  /*1710*/  SHF.L.U32 R4, R17, 0x1f, RZ ;  /* 0x0000001f11047819 */ /* 0x000fc800000006ff */
[----:B------:R-:W2:Y:S02]  /*1720*/  SYNCS.PHASECHK.TRANS64.TRYWAIT P0, [UR57+0x18], R4 ;  /* 0x00001804ff0075a7 */ /* 0x000ea40008001139 */
[----:B--2---:R-:W-:Y:S05]  /*1730*/  @!P0 BRA `(.L_x_22) ;  /* 0x0000005c00788947 */ /* 0x004fea0003800000 */
.L_x_21:
[----:B------:R2:W-:Y:S01]  /*1740*/  @!P5 SYNCS.ARRIVE.TRANS64 RZ, [UR57], R3 ;  /* 0x00000003ffffd9a7 */ /* 0x0005e20008000039 */
[----:B------:R-:W-:Y:S04]  /*1750*/  BSSY.RECONVERGENT B0, `(.L_x_23) ;  /* 0x0000003000007945 */ /* 0x000fe80003800200 */
[----:B------:R-:W-:Y:S05]  /*1760*/  @P4 BRA `(.L_x_24) ;  /* 0x0000000000044947 */ /* 0x000fea0003800000 */
[----:B------:R-:W-:Y:S05]  /*1770*/  BPT.TRAP 0x1 ;  /* 0x000000040000795c */ /* 0x000fea0000300000 */
.L_x_24:
[----:B------:R-:W-:Y:S05]  /*1780*/  BSYNC.RECONVERGENT B0 ;  /* 0x0000000000007941 */ /* 0x000fea0003800200 */
.L_x_23:
[----:B------:R-:W-:Y:S01]  /*1790*/  UIADD3 UR4, UPT, UPT, UR13, 0x1, URZ ;  /* 0x000000010d047890 */ /* 0x000fe2000fffe0ff */
[----:B------:R-:W-:Y:S01]  /*17a0*/  BSSY.RECONVERGENT B0, `(.L_x_25) ;  /* 0x000003b000007945 */ /* 0x000fe20003800200 */
[----:B------:R-:W-:Y:S02]  /*17b0*/  ELECT P0, URZ, PT ;  /* 0x0000000000ff782f */ /* 0x000fe40003800000 */
[----:B------:R-:W-:-:S04]  /*17c0*/  UISETP.NE.AND UP0, UPT, UR4, 0x3, UPT ;  /* 0x000000030400788c */ /* 0x000fc8000bf05270 */
[----:B------:R-:W-:Y:S02]  /*17d0*/  USEL UR5, URZ, 0x1, UP0 ;  /* 0x00000001ff057887 */ /* 0x000fe40008000000 */
[----:B------:R-:W-:-:S04]  /*17e0*/  USEL UR29, UR4, URZ, UP0 ;  /* 0x000000ff041d7287 */ /* 0x000fc80008000000 */
[----:B------:R-:W-:Y:S01]  /*17f0*/  ULEA UR4, UR29, UR23, 0x3 ;  /* 0x000000171d047291 */ /* 0x000fe2000f8e18ff */
[----:B------:R-:W-:-:S04]  /*1800*/  LOP3.LUT R17, R17, UR5, RZ, 0x3c, !PT ;  /* 0x0000000511117c12 */ /* 0x000fc8000f8e3cff */
[----:B-1----:R-:W-:-:S04]  /*1810*/  SHF.L.U32 R2, R17, 0x1f, RZ ;  /* 0x0000001f11027819 */ /* 0x002fc800000006ff */
[----:B------:R1:W1:Y:S01]  /*1820*/  SYNCS.PHASECHK.TRANS64.TRYWAIT P2, [UR4+0x18], R2 ;  /* 0x00001802ff0075a7 */ /* 0x0002620008041104 */
[----:B------:R-:W-:Y:S05]  /*1830*/  @!P0 BRA `(.L_x_26) ;  /* 0x0000000000c48947 */ /* 0x000fea0003800000 */
[----:B------:R-:W-:Y:S02]  /*1840*/  ULEA UR4, UR13, UR23, 0xf ;  /* 0x000000170d047291 */ /* 0x000fe4000f8e78ff */
[----:B------:R-:W-:Y:S02]  /*1850*/  UIADD3 UR6, UP1, UPT, UR38, 0x80, URZ ;  /* 0x0000008026067890 */ /* 0x000fe4000ff3e0ff */
[----:B------:R-:W-:Y:S02]  /*1860*/  USHF.L.U32 UR58, UR22, 0x7, URZ ;  /* 0x00000007163a7899 */ /* 0x000fe400080006ff */
[----:B------:R-:W-:Y:S02]  /*1870*/  UIADD3 UR14, UP0, UPT, UR38, 0x180, URZ ;  /* 0x00000180260e7890 */ /* 0x000fe4000ff1e0ff */
[----:B------:R-:W-:Y:S02]  /*1880*/  UIADD3.X UR7, UPT, UPT, URZ, UR39, URZ, UP1, !UPT ;  /* 0x00000027ff077290 */ /* 0x000fe40008ffe4ff */
[----:B------:R-:W-:-:S02]  /*1890*/  UIADD3 UR56, UPT, UPT, UR4, 0x6800, URZ ;  /* 0x0000680004387890 */ /* 0x000fc4000fffe0ff */
[----:B------:R-:W-:Y:S02]  /*18a0*/  UIADD3 UR50, UPT, UPT, UR58, 0x20, URZ ;  /* 0x000000203a327890 */ /* 0x000fe4000fffe0ff */
[----:B------:R-:W-:Y:S02]  /*18b0*/  UIADD3 UR48, UPT, UPT, UR4, 0x8800, URZ ;  /* 0x0000880004307890 */ /* 0x000fe4000fffe0ff */
[----:B------:R-:W-:Y:S02]  /*18c0*/  UIADD3 UR42, UPT, UPT, UR58, 0x40, URZ ;  /* 0x000000403a2a7890 */ /* 0x000fe4000fffe0ff */
[----:B------:R-:W-:Y:S02]  /*18d0*/  UIADD3 UR40, UPT, UPT, UR4, 0xa800, URZ ;  /* 0x0000a80004287890 */ /* 0x000fe4000fffe0ff */
[----:B------:R-:W-:Y:S02]  /*18e0*/  UIADD3 UR34, UPT, UPT, UR58, 0x60, URZ ;  /* 0x000000603a227890 */ /* 0x000fe4000fffe0ff */
[----:B------:R-:W-:-:S02]  /*18f0*/  UIADD3 UR32, UPT, UPT, UR4, 0xc800, URZ ;  /* 0x0000c80004207890 */ /* 0x000fc4000fffe0ff */
[----:B------:R-:W-:Y:S02]  /*1900*/  UIADD3.X UR15, UPT, UPT, URZ, UR39, URZ, UP0, !UPT ;  /* 0x00000027ff0f7290 */ /* 0x000fe400087fe4ff */
[----:B------:R-:W-:Y:S02]  /*1910*/  UIADD3 UR24, UPT, UPT, UR4, 0x1e800, URZ ;  /* 0x0001e80004187890 */ /* 0x000fe4000fffe0ff */
[----:B------:R-:W-:Y:S01]  /*1920*/  UIADD3 UR8, UPT, UPT, UR4, 0x20800, URZ ;  /* 0x0002080004087890 */ /* 0x000fe2000fffe0ff */
[----:B------:R-:W-:Y:S01]  /*1930*/  UMOV UR30, 0x0 ;  /* 0x00000000001e7882 */ /* 0x000fe20000000000 */
[----:B------:R-:W-:Y:S01]  /*1940*/  UMOV UR31, 0x10000000 ;  /* 0x10000000001f7882 */ /* 0x000fe20000000000 */
[----:B------:R-:W-:Y:S01]  /*1950*/  UMOV UR49, UR57 ;  /* 0x0000003900317c82 */ /* 0x000fe20008000000 */
[----:B------:R-:W-:Y:S01]  /*1960*/  UMOV UR51, UR59 ;  /* 0x0000003b00337c82 */ /* 0x000fe20008000000 */
[----:B------:R-:W-:Y:S01]  /*1970*/  UMOV UR52, UR60 ;  /* 0x0000003c00347c82 */ /* 0x000fe20008000000 */
[----:B------:R-:W-:Y:S01]  /*1980*/  UMOV UR41, UR57 ;  /* 0x0000003900297c82 */ /* 0x000fe20008000000 */
[----:B------:R-:W-:Y:S01]  /*1990*/  UMOV UR43, UR59 ;  /* 0x0000003b002b7c82 */ /* 0x000fe20008000000 */
[----:B------:R-:W-:Y:S01]  /*19a0*/  UMOV UR44, UR60 ;  /* 0x0000003c002c7c82 */ /* 0x000fe20008000000 */
[----:B------:R-:W-:Y:S01]  /*19b0*/  UTMALDG.3D [UR56], [UR6], desc[UR30] ;  /* 0x00001e38060075b4 */ /* 0x000fe20008011000 */
[----:B------:R-:W-:Y:S01]  /*19c0*/  UMOV UR33, UR57 ;  /* 0x0000003900217c82 */ /* 0x000fe20008000000 */
        /* <DEDUP_REMOVED lines=10> */
[----:B------:R-:W-:Y:S01]  /*1a70*/  UIADD3 UR16, UPT, UPT, UR4, 0x22800, URZ ;  /* 0x0002280004107890 */ /* 0x000fe2000fffe0ff */
[----:B------:R-:W-:Y:S01]  /*1a80*/  UMOV UR17, UR57 ;  /* 0x0000003900117c82 */ /* 0x000fe20008000000 */
[----:B------:R-:W-:Y:S01]  /*1a90*/  UMOV UR19, UR27 ;  /* 0x0000001b00137c82 */ /* 0x000fe20008000000 */
[----:B------:R-:W-:Y:S01]  /*1aa0*/  UTMALDG.3D [UR40], [UR6], desc[UR30] ;  /* 0x00001e28060075b4 */ /* 0x000fe20008011000 */
[----:B------:R-:W-:Y:S01]  /*1ab0*/  UMOV UR20, UR60 ;  /* 0x0000003c00147c82 */ /* 0x000fe20008000000 */
[----:B------:R-:W-:Y:S01]  /*1ac0*/  UMOV UR18, UR42 ;  /* 0x0000002a00127c82 */ /* 0x000fe20008000000 */
[----:B------:R-:W-:Y:S01]  /*1ad0*/  UTMALDG.3D [UR32], [UR6], desc[UR30] ;  /* 0x00001e20060075b4 */ /* 0x000fe20008011000 */
[----:B------:R-:W-:Y:S01]  /*1ae0*/  UTMALDG.3D [UR24], [UR14], desc[UR30] ;  /* 0x00001e180e0075b4 */ /* 0x000fe20008011000 */
[----:B------:R2:W-:Y:S01]  /*1af0*/  UTMALDG.3D [UR8], [UR14], desc[UR30] ;  /* 0x00001e080e0075b4 */ /* 0x0005e20008011000 */
[----:B------:R1:W-:Y:S01]  /*1b00*/  UTMALDG.3D [UR16], [UR14], desc[UR30] ;  /* 0x00001e100e0075b4 */ /* 0x0003e20008011000 */
[----:B--2---:R-:W-:Y:S01]  /*1b10*/  UIADD3 UR8, UPT, UPT, UR4, 0x24800, URZ ;  /* 0x0002480004087890 */ /* 0x004fe2000fffe0ff */
[----:B------:R-:W-:-:S08]  /*1b20*/  UMOV UR10, UR34 ;  /* 0x00000022000a7c82 */ /* 0x000fd00008000000 */
[----:B------:R2:W-:Y:S02]  /*1b30*/  UTMALDG.3D [UR8], [UR14], desc[UR30] ;  /* 0x00001e080e0075b4 */ /* 0x0005e40008011000 */
[----:B--2---:R-:W-:Y:S01]  /*1b40*/  NOP ;  /* 0x0000000000007918 */ /* 0x004fe20000000000 */
.L_x_26:
[----:B-1----:R-:W-:Y:S05]  /*1b50*/  BSYNC.RECONVERGENT B0 ;  /* 0x0000000000007941 */ /* 0x002fea0003800200 */
.L_x_25:
[----:B------:R-:W-:Y:S01]  /*1b60*/  UIADD3 UR22, UPT, UPT, UR22, 0x1, URZ ;  /* 0x0000000116167890 */ /* 0x000fe2000fffe0ff */
[----:B------:R-:W-:Y:S01]  /*1b70*/  UMOV UR13, UR29 ;  /* 0x0000001d000d7c82 */ /* 0x000fe20008000000 */
[----:B------:R-:W-:Y:S02]  /*1b80*/  UMOV UR21, UR37 ;  /* 0x0000002500157c82 */ /* 0x000fe40008000000 */
[----:B------:R-:W-:-:S09]  /*1b90*/  UISETP.NE.AND UP0, UPT, UR22, UR37, UPT ;  /* 0x000000251600728c */ /* 0x000fd2000bf05270 */
[----:B------:R-:W-:Y:S05]  /*1ba0*/  BRA.U UP0, `(.L_x_27) ;  /* 0xfffffff900cc7547 */ /* 0x000fea000b83ffff */
.L_x_20:
[----:B------:R-:W-:Y:S01]  /*1bb0*/  ULEA UR4, UR29, UR23, 0x3 ;  /* 0x000000171d047291 */ /* 0x000fe2000f8e18ff */
[----:B-1----:R-:W-:Y:S01]  /*1bc0*/  SHF.L.U32 R2, R17, 0x1f, RZ ;  /* 0x0000001f11027819 */ /* 0x002fe200000006ff */
[----:B------:R-:W-:Y:S01]  /*1bd0*/  @!P1 SYNCS.ARRIVE.TRANS64.A1T0 RZ, [UR23+0x68], RZ ;  /* 0x000068ffffff99a7 */ /* 0x000fe20008100017 */
[----:B------:R-:W-:-:S06]  /*1be0*/  UISETP.GT.AND UP0, UPT, UR46, UR45, UPT ;  /* 0x0000002d2e00728c */ /* 0x000fcc000bf04270 */
[----:B------:R1:W1:Y:S03]  /*1bf0*/  SYNCS.PHASECHK.TRANS64.TRYWAIT P1, [UR4+0x18], R2 ;  /* 0x00001802ff0075a7 */ /* 0x0002660008021104 */
[----:B------:R-:W-:Y:S05]  /*1c00*/  BRA.U !UP0, `(.L_x_28) ;  /* 0x0000000508387547 */ /* 0x000fea000b800000 */
[----:B------:R-:W-:Y:S01]  /*1c10*/  UIADD3 UR22, UPT, UPT, UR47, UR21, URZ ;  /* 0x000000152f167290 */ /* 0x000fe2000fffe0ff */
[----:B------:R-:W-:-:S11]  /*1c20*/  UMOV UR13, UR29 ;  /* 0x0000001d000d7c82 */ /* 0x000fd60008000000 */
.L_x_35:
[----:B------:R-:W-:Y:S01]  /*1c30*/  ULEA UR57, UR13, UR23, 0x3 ;  /* 0x000000170d397291 */ /* 0x000fe2000f8e18ff */
[----:B--2---:R-:W-:Y:S01]  /*1c40*/  @!P5 MOV R3, 0x10000 ;  /* 0x000100000003d802 */ /* 0x004fe20000000f00 */
[----:B-1----:R-:W-:Y:S10]  /*1c50*/  @P1 BRA `(.L_x_29) ;  /* 0x00000000000c1947 */ /* 0x002ff40003800000 */
[----:B------:R-:W-:-:S04]  /*1c60*/  SHF.L.U32 R4, R17, 0x1f, RZ ;  /* 0x0000001f11047819 */ /* 0x000fc800000006ff */
[----:B------:R-:W1:Y:S02]  /*1c70*/  SYNCS.PHASECHK.TRANS64.TRYWAIT P0, [UR57+0x18], R4 ;  /* 0x00001804ff0075a7 */ /* 0x000e640008001139 */
[----:B-1----:R-:W-:Y:S05]  /*1c80*/  @!P0 BRA `(.L_x_30) ;  /* 0x00000058003c8947 */ /* 0x002fea0003800000 */
.L_x_29:
[----:B------:R2:W-:Y:S01]  /*1c90*/  @!P5 SYNCS.ARRIVE.TRANS64 RZ, [UR57], R3 ;  /* 0x00000003ffffd9a7 */ /* 0x0005e20008000039 */
[----:B------:R-:W-:Y:S04]  /*1ca0*/  BSSY.RECONVERGENT B0, `(.L_x_31) ;  /* 0x0000003000007945 */ /* 0x000fe80003800200 */
[----:B------:R-:W-:Y:S05]  /*1cb0*/  @P4 BRA `(.L_x_32) ;  /* 0x0000000000044947 */ /* 0x000fea0003800000 */
[----:B------:R-:W-:Y:S05]  /*1cc0*/  BPT.TRAP 0x1 ;  /* 0x000000040000795c */ /* 0x000fea0000300000 */
.L_x_32:
[----:B------:R-:W-:Y:S05]  /*1cd0*/  BSYNC.RECONVERGENT B0 ;  /* 0x0000000000007941 */ /* 0x000fea0003800200 */
.L_x_31:
        /* <DEDUP_REMOVED lines=60> */
.L_x_34:
[----:B-1----:R-:W-:Y:S05]  /*20a0*/  BSYNC.RECONVERGENT B0 ;  /* 0x0000000000007941 */ /* 0x002fea0003800200 */
.L_x_33:
[----:B------:R-:W-:Y:S01]  /*20b0*/  UIADD3 UR21, UPT, UPT, UR21, 0x1, URZ ;  /* 0x0000000115157890 */ /* 0x000fe2000fffe0ff */
[----:B------:R-:W-:-:S03]  /*20c0*/  UMOV UR13, UR29 ;  /* 0x0000001d000d7c82 */ /* 0x000fc60008000000 */
[----:B------:R-:W-:-:S09]  /*20d0*/  UISETP.NE.AND UP0, UPT, UR21, UR22, UPT ;  /* 0x000000161500728c */ /* 0x000fd2000bf05270 */
[----:B------:R-:W-:Y:S05]  /*20e0*/  BRA.U UP0, `(.L_x_35) ;  /* 0xfffffff900d07547 */ /* 0x000fea000b83ffff */
.L_x_28:
[C---:B-1----:R-:W-:Y:S01]  /*20f0*/  LEA R2, R16.reuse, UR23, 0x3 ;  /* 0x0000001710027c11 */ /* 0x042fe2000f8e18ff */
[----:B------:R-:W-:Y:S01]  /*2100*/  NOP ;  /* 0x0000000000007918 */ /* 0x000fe20000000000 */
[----:B--2---:R-:W-:Y:S02]  /*2110*/  SHF.L.U32 R3, R13, 0x1f, RZ ;  /* 0x0000001f0d037819 */ /* 0x004fe400000006ff */
[----:B------:R-:W-:Y:S02]  /*2120*/  LEA R4, R16, UR23, 0x4 ;  /* 0x0000001710047c11 */ /* 0x000fe4000f8e20ff */
[----:B------:R-:W1:Y:S02]  /*2130*/  SYNCS.PHASECHK.TRANS64.TRYWAIT P0, [R2+URZ+0x70], R3 ;  /* 0x00007003020075a7 */ /* 0x000e6400080011ff */
[----:B-1----:R-:W-:Y:S05]  /*2140*/  @!P0 BRA `(.L_x_36) ;  /* 0x0000005400248947 */ /* 0x002fea0003800000 */
.L_x_121:
[----:B------:R-:W2:Y:S01]  /*2150*/  LDS.128 R4, [R4+0x100] ;  /* 0x0001000004047984 */ /* 0x000ea20000000c00 */
[----:B---3--:R-:W-:Y:S01]  /*2160*/  ISETP.GE.AND P0, PT, R26, 0x1, PT ;  /* 0x000000011a00780c */ /* 0x008fe20003f06270 */
[----:B-1----:R-:W-:Y:S01]  /*2170*/  VIADD R2, R2, 0x80 ;  /* 0x0000008002027836 */ /* 0x002fe20000000000 */
[----:B------:R-:W-:Y:S01]  /*2180*/  @!PT LDS RZ, [RZ] ;  /* 0x00000000fffff984 */ /* 0x000fe20000000800 */
[----:B------:R-:W-:Y:S01]  /*2190*/  @!PT LDS RZ, [RZ] ;  /* 0x00000000fffff984 */ /* 0x000fe20000000800 */
[----:B------:R-:W-:Y:S01]  /*21a0*/  @!PT LDS RZ, [RZ] ;  /* 0x00000000fffff984 */ /* 0x000fe20000000800 */
[----:B------:R-:W-:Y:S01]  /*21b0*/  @!PT LDS RZ, [RZ] ;  /* 0x00000000fffff984 */ /* 0x000fe20000000800 */
[----:B------:R1:W-:Y:S06]  /*21c0*/  MEMBAR.ALL.CTA ;  /* 0x0000000000007992 */ /* 0x0003ec0000008000 */
[----:B-1----:R-:W1:Y:S01]  /*21d0*/  FENCE.VIEW.ASYNC.S ;  /* 0x00000000000073c6 */ /* 0x002e620000000000 */
[----:B------:R-:W-:-:S04]  /*21e0*/  PRMT R2, RZ, 0x654, R2 ;  /* 0x00000654ff027816 */ /* 0x000fc80000000002 */
[----:B-1----:R1:W-:Y:S01]  /*21f0*/  SYNCS.ARRIVE.TRANS64.RED.A1T0 RZ, [R2+URZ], RZ ;  /* 0x000000ff02ff79a7 */ /* 0x0023e200081004ff */
[----:B--2---:R-:W-:-:S13]  /*2200*/  LOP3.LUT P2, RZ, R6, 0x1, RZ, 0xc0, !PT ;  /* 0x0000000106ff7812 */ /* 0x004fda000784c0ff */
[----:B------:R-:W-:Y:S01]  /*2210*/  @P2 SHF.R.U32.HI R3, RZ, 0x10, R5 ;  /* 0x00000010ff032819 */ /* 0x000fe20000011605 */
[----:B------:R-:W-:Y:S01]  /*2220*/  VOTEU.ANY UP0, P2 ;  /* 0x0000000000ff7886 */ /* 0x000fe20001000100 */
[----:B------:R-:W-:Y:S02]  /*2230*/  @P2 MOV R10, R4 ;  /* 0x00000004000a2202 */ /* 0x000fe40000000f00 */
[----:B------:R-:W-:Y:S02]  /*2240*/  @P2 R2UR.BROADCAST UR4, R3 ;  /* 0x00000000030422ca */ /* 0x000fe400008e0000 */
[----:B------:R-:W-:-:S11]  /*2250*/  @P2 LOP3.LUT R9, R5, 0xffff, RZ, 0xc0, !PT ;  /* 0x0000ffff05092812 */ /* 0x000fd600078ec0ff */
[----:B------:R-:W-:Y:S01]  /*2260*/  @UP0 UMOV UR60, UR4 ;  /* 0x00000004003c0c82 */ /* 0x000fe20008000000 */
[----:B-1----:R-:W-:Y:S05]  /*2270*/  @!P0 BRA `(.L_x_37) ;  /* 0x0000000000b88947 */ /* 0x002fea0003800000 */
[----:B------:R-:W4:Y:S01]  /*2280*/  LDC.64 R4, c[0x0][0xb18] ;  /* 0x0002c600ff047b82 */ /* 0x000f220000000a00 */
[----:B------:R-:W-:-:S07]  /*2290*/  ISETP.NE.AND P3, PT, R26, 0x1, PT ;  /* 0x000000011a00780c */ /* 0x000fce0003f65270 */
[----:B------:R-:W1:Y:S08]  /*22a0*/  LDC.64 R6, c[0x0][0xb10] ;  /* 0x0002c400ff067b82 */ /* 0x000e700000000a00 */
[----:B------:R-:W2:Y:S08]  /*22b0*/  LDC R14, c[0x0][0xb20] ;  /* 0x0002c800ff0e7b82 */ /* 0x000eb00000000800 */
[----:B------:R-:W3:Y:S01]  /*22c0*/  LDC R15, c[0x0][0xb0c] ;  /* 0x0002c300ff0f7b82 */ /* 0x000ee20000000800 */
[----:B----4-:R-:W-:Y:S01]  /*22d0*/  IMAD.HI.U32 R19, R0, R5, RZ ;  /* 0x0000000500137227 */ /* 0x010fe200078e00ff */
[----:B------:R-:W-:-:S03]  /*22e0*/  ISETP.NE.AND P0, PT, R4, 0x1, PT ;  /* 0x000000010400780c */ /* 0x000fc60003f05270 */
[----:B------:R-:W-:-:S03]  /*22f0*/  IMAD.HI.U32 R5, R9, R5, RZ ;  /* 0x0000000509057227 */ /* 0x000fc600078e00ff */
[----:B------:R-:W4:Y:S01]  /*2300*/  LDC.64 R2, c[0x0][0xb28] ;  /* 0x0002ca00ff027b82 */ /* 0x000f220000000a00 */
[----:B-1----:R-:W-:-:S04]  /*2310*/  IMAD.HI.U32 R20, R8, R6, RZ ;  /* 0x0000000608147227 */ /* 0x002fc800078e00ff */
[----:B------:R-:W-:Y:S01]  /*2320*/  IMAD.HI.U32 R21, R10, R6, RZ ;  /* 0x000000060a157227 */ /* 0x000fe200078e00ff */
[----:B------:R-:W-:Y:S02]  /*2330*/  SHF.R.U32.HI R20, RZ, R7, R20 ;  /* 0x00000007ff147219 */ /* 0x000fe40000011614 */
[-C--:B--2---:R-:W-:Y:S02]  /*2340*/  SHF.R.U32.HI R19, RZ, R14.reuse, R19 ;  /* 0x0000000eff137219 */ /* 0x084fe40000011613 */
[----:B------:R-:W-:Y:S02]  /*2350*/  SHF.R.U32.HI R5, RZ, R14, R5 ;  /* 0x0000000eff057219 */ /* 0x000fe40000011605 */
[----:B------:R-:W-:Y:S02]  /*2360*/  SEL R19, R0, R19, !P0 ;  /* 0x0000001300137207 */ /* 0x000fe40004000000 */
[----:B------:R-:W-:Y:S02]  /*2370*/  SHF.R.U32.HI R21, RZ, R7, R21 ;  /* 0x00000007ff157219 */ /* 0x000fe40000011615 */
[----:B---3--:R-:W-:-:S02]  /*2380*/  ISETP.NE.AND P1, PT, R15, 0x1, PT ;  /* 0x000000010f00780c */ /* 0x008fc40003f25270 */
[----:B------:R-:W-:Y:S02]  /*2390*/  SEL R5, R9, R5, !P0 ;  /* 0x0000000509057207 */ /* 0x000fe40004000000 */
[----:B------:R-:W-:Y:S02]  /*23a0*/  SEL R20, R8, R20, !P1 ;  /* 0x0000001408147207 */ /* 0x000fe40004800000 */
[----:B------:R-:W-:Y:S01]  /*23b0*/  SEL R21, R10, R21, !P1 ;  /* 0x000000150a157207 */ /* 0x000fe20004800000 */
[----:B----4-:R-:W-:-:S04]  /*23c0*/  IMAD.HI.U32 R18, R19, R2, RZ ;  /* 0x0000000213127227 */ /* 0x010fc800078e00ff */
        /* <DEDUP_REMOVED lines=10> */
[----:B------:R-:W-:-:S04]  /*2470*/  @!P0 IMAD.HI.U32 R7, R21, R2, RZ ;  /* 0x0000000215078227 */ /* 0x000fc800078e00ff */
[----:B------:R-:W-:Y:S01]  /*2480*/  IMAD.MOV R2, RZ, RZ, -R6 ;  /* 0x000000ffff027224 */ /* 0x000fe200078e0a06 */
[----:B------:R-:W-:Y:S02]  /*2490*/  @!P0 SHF.R.U32.HI R3, RZ, R3, R7 ;  /* 0x00000003ff038219 */ /* 0x000fe40000011607 */
[----:B------:R-:W-:Y:S01]  /*24a0*/  IADD3 R7, PT, PT, -R5, RZ, RZ ;  /* 0x000000ff05077210 */ /* 0x000fe20007ffe1ff */
[----:B------:R-:W-:Y:S01]  /*24b0*/  IMAD R2, R26, R2, R5 ;  /* 0x000000021a027224 */ /* 0x000fe200078e0205 */
        /* <DEDUP_REMOVED lines=10> */
.L_x_37:
[----:B------:R-:W1:Y:S02]  /*2560*/  LDCU UR4, c[0x0][0xb30] ;  /* 0x00016600ff0477ac */ /* 0x000e640008000800 */
[----:B-1----:R-:W-:-:S09]  /*2570*/  UISETP.NE.AND UP0, UPT, UR4, 0x1, UPT ;  /* 0x000000010400788c */ /* 0x002fd2000bf05270 */
[----:B------:R-:W-:Y:S05]  /*2580*/  BRA.U UP0, `(.L_x_38) ;  /* 0x0000000100407547 */ /* 0x000fea000b800000 */
[----:B------:R-:W1:Y:S08]  /*2590*/  LDC.64 R4, c[0x0][0xb10] ;  /* 0x0002c400ff047b82 */ /* 0x000e700000000a00 */
[----:B------:R-:W2:Y:S08]  /*25a0*/  LDC.64 R2, c[0x0][0xb18] ;  /* 0x0002c600ff027b82 */ /* 0x000eb00000000a00 */
[----:B------:R-:W3:Y:S08]  /*25b0*/  LDC R6, c[0x0][0xb20] ;  /* 0x0002c800ff067b82 */ /* 0x000ef00000000800 */
[----:B------:R-:W4:Y:S01]  /*25c0*/  LDC R7, c[0x0][0xb0c] ;  /* 0x0002c300ff077b82 */ /* 0x000f220000000800 */
[----:B-1----:R-:W-:-:S05]  /*25d0*/  IMAD.HI.U32 R4, R10, R4, RZ ;  /* 0x000000040a047227 */ /* 0x002fca00078e00ff */
[----:B------:R-:W-:Y:S01]  /*25e0*/  SHF.R.U32.HI R4, RZ, R5, R4 ;  /* 0x00000005ff047219 */ /* 0x000fe20000011604 */
[----:B--2---:R-:W-:Y:S01]  /*25f0*/  IMAD.HI.U32 R3, R9, R3, RZ ;  /* 0x0000000309037227 */ /* 0x004fe200078e00ff */
[----:B------:R-:W-:-:S04]  /*2600*/  ISETP.NE.AND P0, PT, R2, 0x1, PT ;  /* 0x000000010200780c */ /* 0x000fc80003f05270 */
[----:B---3--:R-:W-:-:S04]  /*2610*/  SHF.R.U32.HI R3, RZ, R6, R3 ;  /* 0x00000006ff037219 */ /* 0x008fc80000011603 */
[----:B------:R-:W-:Y:S02]  /*2620*/  SEL R3, R9, R3, !P0 ;  /* 0x0000000309037207 */ /* 0x000fe40004000000 */
[----:B----4-:R-:W-:-:S04]  /*2630*/  ISETP.NE.AND P1, PT, R7, 0x1, PT ;  /* 0x000000010700780c */ /* 0x010fc80003f25270 */
[----:B------:R-:W-:-:S05]  /*2640*/  SEL R4, R10, R4, !P1 ;  /* 0x000000040a047207 */ /* 0x000fca0004800000 */
[----:B------:R-:W-:Y:S02]  /*2650*/  IMAD.IADD R5, R3, 0x1, -R4 ;  /* 0x0000000103057824 */ /* 0x000fe400078e0a04 */
[----:B------:R-:W-:Y:S02]  /*2660*/  IMAD.IADD R3, R4, 0x1, -R3 ;  /* 0x0000000104037824 */ /* 0x000fe400078e0a03 */
[----:B------:R-:W-:Y:S02]  /*2670*/  IMAD R10, R5, R7, R10 ;  /* 0x00000007050a7224 */ /* 0x000fe400078e020a */
[----:B------:R-:W-:-:S07]  /*2680*/  IMAD R9, R3, R2, R9 ;  /* 0x0000000203097224 */ /* 0x000fce00078e0209 */
.L_x_38:
[----:B------:R-:W-:Y:S01]  /*2690*/  VIADD R16, R16, 0x1 ;  /* 0x0000000110107836 */ /* 0x000fe20000000000 */
[----:B------:R-:W-:Y:S01]  /*26a0*/  PLOP3.LUT P1, PT, PT, PT, PT, 0x80, 0x8 ;  /* 0x000000000008781c */ /* 0x000fe20003f2f070 */
[----:B------:R-:W-:Y:S02]  /*26b0*/  IMAD.IADD R15, R10, 0x1, R63 ;  /* 0x000000010a0f7824 */ /* 0x000fe400078e023f */
[----:B------:R-:W-:Y:S01]  /*26c0*/  IMAD.IADD R14, R9, 0x1, R62 ;  /* 0x00000001090e7824 */ /* 0x000fe200078e023e */
[----:B------:R-:W-:-:S04]  /*26d0*/  ISETP.NE.AND P0, PT, R16, 0x2, PT ;  /* 0x000000021000780c */ /* 0x000fc80003f05270 */
[----:B------:R-:W-:Y:S02]  /*26e0*/  SEL R2, RZ, 0x1, P0 ;  /* 0x00000001ff027807 */ /* 0x000fe40000000000 */
[----:B------:R-:W-:Y:S02]  /*26f0*/  SEL R16, R16, RZ, P0 ;  /* 0x000000ff10107207 */ /* 0x000fe40000000000 */
[----:B------:R-:W-:Y:S01]  /*2700*/  LOP3.LUT R13, R13, R2, RZ, 0x3c, !PT ;  /* 0x000000020d0d7212 */ /* 0x000fe200078e3cff */
[----:B------:R-:W-:Y:S06]  /*2710*/  @P2 BRA `(.L_x_39) ;  /* 0xffffffec00782947 */ /* 0x000fec000383ffff */
[----:B------:R-:W-:Y:S01]  /*2720*/  UIADD3 UR23, UPT, UPT, UR23, 0x18, URZ ;  /* 0x0000001817177890 */ /* 0x000fe2000fffe0ff */
[----:B------:R-:W-:-:S03]  /*2730*/  SHF.L.U32 R2, R17, 0x1f, RZ ;  /* 0x0000001f11027819 */ /* 0x000fc600000006ff */
[----:B------:R-:W-:-:S09]  /*2740*/  ULEA UR4, UR29, UR23, 0x3 ;  /* 0x000000171d047291 */ /* 0x000fd2000f8e18ff */
[----:B------:R-:W1:Y:S02]  /*2750*/  SYNCS.PHASECHK.TRANS64.TRYWAIT P0, [UR4], R2 ;  /* 0x00000002ff0075a7 */ /* 0x000e640008001104 */
[----:B-1----:R-:W-:Y:S05]  /*2760*/  @!P0 BRA `(.L_x_40) ;  /* 0x0000004c00b08947 */ /* 0x002fea0003800000 */
.L_x_123:
[----:B------:R-:W-:-:S04]  /*2770*/  UIADD3 UR4, UPT, UPT, UR29, 0x1, URZ ;  /* 0x000000011d047890 */ /* 0x000fc8000fffe0ff */
[----:B------:R-:W-:-:S04]  /*2780*/  UISETP.NE.AND UP0, UPT, UR4, 0x3, UPT ;  /* 0x000000030400788c */ /* 0x000fc8000bf05270 */
[----:B------:R-:W-:Y:S02]  /*2790*/  USEL UR6, URZ, 0x1, UP0 ;  /* 0x00000001ff067887 */ /* 0x000fe40008000000 */
[----:B------:R-:W-:-:S04]  /*27a0*/  USEL UR4, UR4, URZ, UP0 ;  /* 0x000000ff04047287 */ /* 0x000fc80008000000 */
[----:B------:R-:W-:Y:S01]  /*27b0*/  ULEA UR5, UR4, UR23, 0x3 ;  /* 0x0000001704057291 */ /* 0x000fe2000f8e18ff */
[----:B------:R-:W-:-:S04]  /*27c0*/  LOP3.LUT R17, R17, UR6, RZ, 0x3c, !PT ;  /* 0x0000000611117c12 */ /* 0x000fc8000f8e3cff */
[----:B-1----:R-:W-:-:S04]  /*27d0*/  SHF.L.U32 R2, R17, 0x1f, RZ ;  /* 0x0000001f11027819 */ /* 0x002fc800000006ff */
[----:B------:R-:W1:Y:S02]  /*27e0*/  SYNCS.PHASECHK.TRANS64.TRYWAIT P0, [UR5], R2 ;  /* 0x00000002ff0075a7 */ /* 0x000e640008001105 */
[----:B-1----:R-:W-:Y:S05]  /*27f0*/  @!P0 BRA `(.L_x_41) ;  /* 0x0000004c00a48947 */ /* 0x002fea0003800000 */
.L_x_125:
[----:B------:R-:W-:-:S04]  /*2800*/  UIADD3 UR4, UPT, UPT, UR4, 0x1, URZ ;  /* 0x0000000104047890 */ /* 0x000fc8000fffe0ff */
[----:B------:R-:W-:-:S04]  /*2810*/  UISETP.NE.AND UP0, UPT, UR4, 0x3, UPT ;  /* 0x000000030400788c */ /* 0x000fc8000bf05270 */
[----:B------:R-:W-:Y:S02]  /*2820*/  USEL UR5, URZ, 0x1, UP0 ;  /* 0x00000001ff057887 */ /* 0x000fe40008000000 */
[----:B------:R-:W-:-:S04]  /*2830*/  USEL UR4, UR4, URZ, UP0 ;  /* 0x000000ff04047287 */ /* 0x000fc80008000000 */
[----:B------:R-:W-:Y:S01]  /*2840*/  ULEA UR4, UR4, UR23, 0x3 ;  /* 0x0000001704047291 */ /* 0x000fe2000f8e18ff */
[----:B-1----:R-:W-:-:S04]  /*2850*/  LOP3.LUT R2, R17, UR5, RZ, 0x3c, !PT ;  /* 0x0000000511027c12 */ /* 0x002fc8000f8e3cff */
[----:B------:R-:W-:Y:S01]  /*2860*/  SHF.L.U32 R2, R2, 0x1f, RZ ;  /* 0x0000001f02027819 */ /* 0x000fe200000006ff */
[----:B----4-:R-:W-:-:S07]  /*2870*/  IMAD.U32 R0, RZ, RZ, UR4 ;  /* 0x00000004ff007e24 */ /* 0x010fce000f8e00ff */
.L_x_42:
[----:B-1----:R1:W2:Y:S02]  /*2880*/  SYNCS.PHASECHK.TRANS64.TRYWAIT P0, [R0+URZ], R2 ;  /* 0x00000002000075a7 */ /* 0x0022a400080011ff */
[----:B--2---:R-:W-:Y:S05]  /*2890*/  @!P0 NANOSLEEP.SYNCS 0x989680 ;  /* 0x009896800000895d */ /* 0x004fea0003900000 */
[----:B------:R-:W2:Y:S02]  /*28a0*/  @!P0 SYNCS.PHASECHK.TRANS64 P0, [R0+URZ], R2 ;  /* 0x00000002000085a7 */ /* 0x000ea400080010ff */
[----:B--2---:R-:W-:Y:S05]  /*28b0*/  @P0 EXIT ;  /* 0x000000000000094d */ /* 0x004fea0003800000 */
[----:B------:R-:W-:Y:S05]  /*28c0*/  BRA `(.L_x_42) ;  /* 0xfffffffc00ec7947 */ /* 0x000fea000383ffff */
.L_x_17:
[----:B------:R-:W-:-:S04]  /*28d0*/  UISETP.NE.AND UP1, UPT, UR53, URZ, UPT ;  /* 0x000000ff3500728c */ /* 0x000fc8000bf25270 */
[----:B------:R-:W-:-:S09]  /*28e0*/  UISETP.NE.OR UP1, UPT, UR10, 0x1, UP1 ;  /* 0x000000010a00788c */ /* 0x000fd20008f25670 */
[----:B------:R-:W-:Y:S05]  /*28f0*/  BRA.U UP1, `(.L_x_43) ;  /* 0x0000000501487547 */ /* 0x000fea000b800000 */
[----:B------:R-:W-:Y:S01]  /*2900*/  ISETP.NE.AND P2, PT, R2, RZ, PT ;  /* 0x000000ff0200720c */ /* 0x000fe20003f45270 */
[----:B------:R-:W-:Y:S01]  /*2910*/  IMAD.MOV.U32 R12, RZ, RZ, 0x1 ;  /* 0x00000001ff0c7424 */ /* 0x000fe200078e00ff */
[----:B------:R-:W-:Y:S02]  /*2920*/  CS2R R10, SRZ ;  /* 0x00000000000a7805 */ /* 0x000fe4000001ff00 */
[----:B------:R-:W-:Y:S01]  /*2930*/  CS2R R8, SRZ ;  /* 0x0000000000087805 */ /* 0x000fe2000001ff00 */
[----:B------:R-:W-:Y:S01]  /*2940*/  UMOV UR6, 0x400 ;  /* 0x0000040000067882 */ /* 0x000fe20000000000 */
[----:B------:R-:W-:Y:S01]  /*2950*/  UMOV UR5, URZ ;  /* 0x000000ff00057c82 */ /* 0x000fe20008000000 */
[----:B------:R-:W-:-:S12]  /*2960*/  ULEA UR6, UR53, UR6, 0x18 ;  /* 0x0000000635067291 */ /* 0x000fd8000f8ec0ff */
.L_x_47:
[----:B------:R-:W-:Y:S02]  /*2970*/  LEA R0, R8, UR6, 0x3 ;  /* 0x0000000608007c11 */ /* 0x000fe4000f8e18ff */
[----:B------:R-:W-:-:S03]  /*2980*/  SHF.L.U32 R4, R9, 0x1f, RZ ;  /* 0x0000001f09047819 */ /* 0x000fc600000006ff */
[----:B------:R-:W-:Y:S01]  /*2990*/  VIADD R5, R0, 0xe0 ;  /* 0x000000e000057836 */ /* 0x000fe20000000000 */
[----:B------:R-:W1:Y:S02]  /*29a0*/  SYNCS.PHASECHK.TRANS64.TRYWAIT P0, [R0+URZ+0xd0], R4 ;  /* 0x0000d004000075a7 */ /* 0x000e6400080011ff */
[----:B-1----:R-:W-:Y:S05]  /*29b0*/  @!P0 BRA `(.L_x_44) ;  /* 0x0000004c004c8947 */ /* 0x002fea0003800000 */
.L_x_126:
[----:B------:R-:W-:Y:S01]  /*29c0*/  ULEA UR4, UR5, UR6, 0x3 ;  /* 0x0000000605047291 */ /* 0x000fe2000f8e18ff */
[----:B-1----:R-:W-:Y:S01]  /*29d0*/  PRMT R0, RZ, 0x654, R5 ;  /* 0x00000654ff007816 */ /* 0x002fe20000000005 */
[----:B------:R-:W-:Y:S01]  /*29e0*/  @!P2 IMAD.MOV.U32 R4, RZ, RZ, 0x10 ;  /* 0x00000010ff04a424 */ /* 0x000fe200078e00ff */
[----:B------:R-:W-:Y:S01]  /*29f0*/  SHF.L.U32 R5, R12, 0x1f, RZ ;  /* 0x0000001f0c057819 */ /* 0x000fe200000006ff */
[----:B------:R-:W-:Y:S01]  /*2a00*/  UIADD3 UR7, UPT, UPT, UR4, 0x70, URZ ;  /* 0x0000007004077890 */ /* 0x000fe2000fffe0ff */
[----:B------:R1:W-:Y:S05]  /*2a10*/  SYNCS.ARRIVE.TRANS64.RED.A1T0 RZ, [R0+URZ], RZ ;  /* 0x000000ff00ff79a7 */ /* 0x0003ea00081004ff */
[----:B------:R-:W-:Y:S01]  /*2a20*/  IMAD.U32 R6, RZ, RZ, UR7 ;  /* 0x00000007ff067e24 */ /* 0x000fe2000f8e00ff */
[----:B------:R-:W2:Y:S04]  /*2a30*/  SYNCS.PHASECHK.TRANS64.TRYWAIT P0, [UR4+0x80], R5 ;  /* 0x00008005ff0075a7 */ /* 0x000ea80008001104 */
[----:B------:R-:W-:Y:S01]  /*2a40*/  PRMT R6, R2, 0x654, R6 ;  /* 0x0000065402067816 */ /* 0x000fe20000000006 */
[----:B-12---:R-:W-:Y:S06]  /*2a50*/  @!P0 BRA `(.L_x_45) ;  /* 0x0000004c00388947 */ /* 0x006fec0003800000 */
.L_x_128:
[----:B------:R-:W-:Y:S01]  /*2a60*/  ULEA UR8, UR5, UR6, 0x4 ;  /* 0x0000000605087291 */ /* 0x000fe2000f8e20ff */
[----:B------:R-:W-:Y:S01]  /*2a70*/  SEL R3, R6, R3, !P2 ;  /* 0x0000000306037207 */ /* 0x000fe20005000000 */
[----:B------:R-:W-:Y:S01]  /*2a80*/  UIADD3 UR9, UPT, UPT, UR4, 0x70, URZ ;  /* 0x0000007004097890 */ /* 0x000fe2000fffe0ff */
[----:B-1----:R-:W-:Y:S01]  /*2a90*/  LEA R0, R11, UR6, 0x3 ;  /* 0x000000060b007c11 */ /* 0x002fe2000f8e18ff */
[----:B------:R-:W-:Y:S01]  /*2aa0*/  UIADD3 UR8, UPT, UPT, UR8, 0x100, URZ ;  /* 0x0000010008087890 */ /* 0x000fe2000fffe0ff */
[----:B------:R1:W-:Y:S01]  /*2ab0*/  @!P2 SYNCS.ARRIVE.TRANS64.RED RZ, [R3+URZ], R4 ;  /* 0x0000000403ffa9a7 */ /* 0x0003e200080004ff */
[----:B------:R-:W-:Y:S01]  /*2ac0*/  UIADD3 UR4, UPT, UPT, UR5, 0x1, URZ ;  /* 0x0000000105047890 */ /* 0x000fe2000fffe0ff */
[----:B------:R-:W-:-:S03]  /*2ad0*/  VIADD R8, R8, 0x1 ;  /* 0x0000000108087836 */ /* 0x000fc60000000000 */
[----:B------:R-:W-:Y:S02]  /*2ae0*/  UISETP.NE.AND UP0, UPT, UR4, 0x2, UPT ;  /* 0x000000020400788c */ /* 0x000fe4000bf05270 */
[----:B------:R-:W-:Y:S01]  /*2af0*/  ISETP.NE.AND P0, PT, R8, 0x2, PT ;  /* 0x000000020800780c */ /* 0x000fe20003f05270 */
[----:B------:R-:W-:Y:S06]  /*2b00*/  UGETNEXTWORKID.BROADCAST [UR8], [UR9] ;  /* 0x00000000080073ca */ /* 0x000fec0008000100 */
[----:B------:R-:W-:Y:S02]  /*2b10*/  USEL UR7, URZ, 0x1, UP0 ;  /* 0x00000001ff077887 */ /* 0x000fe40008000000 */
[----:B------:R-:W-:-:S04]  /*2b20*/  USEL UR5, UR4, URZ, UP0 ;  /* 0x000000ff04057287 */ /* 0x000fc80008000000 */
[----:B------:R-:W-:Y:S02]  /*2b30*/  LOP3.LUT R12, R12, UR7, RZ, 0x3c, !PT ;  /* 0x000000070c0c7c12 */ /* 0x000fe4000f8e3cff */
[----:B-1----:R-:W-:-:S04]  /*2b40*/  SHF.L.U32 R4, R10, 0x1f, RZ ;  /* 0x0000001f0a047819 */ /* 0x002fc800000006ff */
[----:B------:R-:W1:Y:S02]  /*2b50*/  SYNCS.PHASECHK.TRANS64.TRYWAIT P1, [R0+URZ+0x70], R4 ;  /* 0x00007004000075a7 */ /* 0x000e6400080211ff */
[----:B-1----:R-:W-:Y:S05]  /*2b60*/  @!P1 BRA `(.L_x_46) ;  /* 0x0000004c000c9947 */ /* 0x002fea0003800000 */
.L_x_129:
[C---:B-1----:R-:W-:Y:S01]  /*2b70*/  LEA R4, R11.reuse, UR6, 0x4 ;  /* 0x000000060b047c11 */ /* 0x042fe2000f8e20ff */
[----:B------:R-:W-:Y:S01]  /*2b80*/  VIADD R0, R0, 0x80 ;  /* 0x0000008000007836 */ /* 0x000fe20000000000 */
[----:B------:R-:W-:Y:S01]  /*2b90*/  SEL R8, R8, RZ, P0 ;  /* 0x000000ff08087207 */ /* 0x000fe20000000000 */
[----:B------:R-:W-:-:S03]  /*2ba0*/  VIADD R11, R11, 0x1 ;  /* 0x000000010b0b7836 */ /* 0x000fc60000000000 */
[----:B------:R-:W1:Y:S01]  /*2bb0*/  LDS.128 R4, [R4+0x100] ;  /* 0x0001000004047984 */ /* 0x000e620000000c00 */
[----:B------:R-:W-:Y:S02]  /*2bc0*/  PRMT R0, RZ, 0x654, R0 ;  /* 0x00000654ff007816 */ /* 0x000fe40000000000 */
[C---:B------:R-:W-:Y:S01]  /*2bd0*/  ISETP.NE.AND P1, PT, R11.reuse, 0x2, PT ;  /* 0x000000020b00780c */ /* 0x040fe20003f25270 */
[----:B------:R-:W-:Y:S01]  /*2be0*/  @!PT LDS RZ, [RZ] ;  /* 0x00000000fffff984 */ /* 0x000fe20000000800 */
[----:B------:R-:W-:Y:S01]  /*2bf0*/  @!PT LDS RZ, [RZ] ;  /* 0x00000000fffff984 */ /* 0x000fe20000000800 */
[----:B------:R-:W-:Y:S01]  /*2c00*/  @!PT LDS RZ, [RZ] ;  /* 0x00000000fffff984 */ /* 0x000fe20000000800 */
[----:B------:R-:W-:Y:S01]  /*2c10*/  @!PT LDS RZ, [RZ] ;  /* 0x00000000fffff984 */ /* 0x000fe20000000800 */
[----:B------:R2:W-:Y:S06]  /*2c20*/  MEMBAR.ALL.CTA ;  /* 0x0000000000007992 */ /* 0x0005ec0000008000 */
[----:B--2---:R-:W2:Y:S01]  /*2c30*/  FENCE.VIEW.ASYNC.S ;  /* 0x00000000000073c6 */ /* 0x004ea20000000000 */
[----:B------:R-:W-:Y:S01]  /*2c40*/  SEL R11, R11, RZ, P1 ;  /* 0x000000ff0b0b7207 */ /* 0x000fe20000800000 */
[----:B--2---:R2:W-:Y:S01]  /*2c50*/  SYNCS.ARRIVE.TRANS64.RED.A1T0 RZ, [R0+URZ], RZ ;  /* 0x000000ff00ff79a7 */ /* 0x0045e200081004ff */
[----:B-1----:R-:W-:-:S02]  /*2c60*/  LOP3.LUT P3, RZ, R6, 0x1, RZ, 0xc0, !PT ;  /* 0x0000000106ff7812 */ /* 0x002fc4000786c0ff */
[----:B------:R-:W-:-:S04]  /*2c70*/  SEL R4, RZ, 0x1, P1 ;  /* 0x00000001ff047807 */ /* 0x000fc80000800000 */
[----:B------:R-:W-:Y:S02]  /*2c80*/  LOP3.LUT R10, R10, R4, RZ, 0x3c, !PT ;  /* 0x000000040a0a7212 */ /* 0x000fe400078e3cff */
[----:B--2---:R-:W-:-:S04]  /*2c90*/  SEL R0, RZ, 0x1, P0 ;  /* 0x00000001ff007807 */ /* 0x004fc80000000000 */
[----:B------:R-:W-:Y:S01]  /*2ca0*/  LOP3.LUT R9, R9, R0, RZ, 0x3c, !PT ;  /* 0x0000000009097212 */ /* 0x000fe200078e3cff */
[----:B------:R-:W-:Y:S06]  /*2cb0*/  @P3 BRA `(.L_x_47) ;  /* 0xfffffffc002c3947 */ /* 0x000fec000383ffff */
[----:B------:R-:W-:Y:S01]  /*2cc0*/  ULEA UR4, UR5, UR6, 0x3 ;  /* 0x0000000605047291 */ /* 0x000fe2000f8e18ff */
[----:B------:R-:W-:-:S08]  /*2cd0*/  SHF.L.U32 R2, R12, 0x1f, RZ ;  /* 0x0000001f0c027819 */ /* 0x000fd000000006ff */
[----:B------:R-:W1:Y:S02]  /*2ce0*/  SYNCS.PHASECHK.TRANS64 P0, [UR4+0x80], R2 ;  /* 0x00008002ff0075a7 */ /* 0x000e640008001004 */
[----:B-1----:R-:W-:Y:S05]  /*2cf0*/  @P0 BRA `(.L_x_48) ;  /* 0x0000000000080947 */ /* 0x002fea0003800000 */
[----:B------:R-:W1:Y:S02]  /*2d00*/  SYNCS.PHASECHK.TRANS64.TRYWAIT P0, [UR4+0x80], R2 ;  /* 0x00008002ff0075a7 */ /* 0x000e640008001104 */
[----:B-1----:R-:W-:Y:S05]  /*2d10*/  @!P0 BRA `(.L_x_49) ;  /* 0x0000004800b48947 */ /* 0x002fea0003800000 */
.L_x_48:
[----:B------:R-:W-:-:S04]  /*2d20*/  UIADD3 UR7, UPT, UPT, UR5, 0x1, URZ ;  /* 0x0000000105077890 */ /* 0x000fc8000fffe0ff */
[----:B------:R-:W-:-:S04]  /*2d30*/  UISETP.NE.AND UP0, UPT, UR7, 0x2, UPT ;  /* 0x000000020700788c */ /* 0x000fc8000bf05270 */
[----:B------:R-:W-:Y:S02]  /*2d40*/  USEL UR8, URZ, 0x1, UP0 ;  /* 0x00000001ff087887 */ /* 0x000fe40008000000 */
[----:B------:R-:W-:-:S04]  /*2d50*/  USEL UR7, UR7, URZ, UP0 ;  /* 0x000000ff07077287 */ /* 0x000fc80008000000 */
[----:B------:R-:W-:Y:S01]  /*2d60*/  ULEA UR7, UR7, UR6, 0x3 ;  /* 0x0000000607077291 */ /* 0x000fe2000f8e18ff */
[----:B-1----:R-:W-:-:S04]  /*2d70*/  LOP3.LUT R2, R12, UR8, RZ, 0x3c, !PT ;  /* 0x000000080c027c12 */ /* 0x002fc8000f8e3cff */
[----:B------:R-:W-:-:S04]  /*2d80*/  SHF.L.U32 R0, R2, 0x1f, RZ ;  /* 0x0000001f02007819 */ /* 0x000fc800000006ff */
[----:B------:R-:W1:Y:S02]  /*2d90*/  SYNCS.PHASECHK.TRANS64 P0, [UR7+0x80], R0 ;  /* 0x00008000ff0075a7 */ /* 0x000e640008001007 */
[----:B-1----:R-:W-:Y:S05]  /*2da0*/  @P0 EXIT ;  /* 0x000000000000094d */ /* 0x002fea0003800000 */
[----:B------:R-:W-:Y:S02]  /*2db0*/  SHF.L.U32 R2, R2, 0x1f, RZ ;  /* 0x0000001f02027819 */ /* 0x000fe400000006ff */
[----:B------:R-:W-:-:S07]  /*2dc0*/  MOV R0, UR7 ;  /* 0x0000000700007c02 */ /* 0x000fce0008000f00 */
.L_x_50:
[----:B-1----:R1:W2:Y:S02]  /*2dd0*/  SYNCS.PHASECHK.TRANS64.TRYWAIT P0, [R0+URZ+0x80], R2 ;  /* 0x00008002000075a7 */ /* 0x0022a400080011ff */
[----:B--2---:R-:W-:Y:S05]  /*2de0*/  @!P0 NANOSLEEP.SYNCS 0x989680 ;  /* 0x009896800000895d */ /* 0x004fea0003900000 */
[----:B------:R-:W2:Y:S02]  /*2df0*/  @!P0 SYNCS.PHASECHK.TRANS64 P0, [R0+URZ+0x80], R2 ;  /* 0x00008002000085a7 */ /* 0x000ea400080010ff */
[----:B--2---:R-:W-:Y:S05]  /*2e00*/  @P0 EXIT ;  /* 0x000000000000094d */ /* 0x004fea0003800000 */
[----:B------:R-:W-:Y:S05]  /*2e10*/  BRA `(.L_x_50) ;  /* 0xfffffffc00ec7947 */ /* 0x000fea000383ffff */
.L_x_43:
[----:B------:R-:W-:-:S09]  /*2e20*/  UISETP.NE.AND UP1, UPT, UR10, URZ, UPT ;  /* 0x000000ff0a00728c */ /* 0x000fd2000bf25270 */
[----:B------:R-:W-:Y:S05]  /*2e30*/  BRA.U UP1, `(.L_x_51) ;  /* 0x0000001101f47547 */ /* 0x000fea000b800000 */
[----:B------:R-:W-:Y:S01]  /*2e40*/  UMOV UR4, 0x40 ;  /* 0x0000004000047882 */ /* 0x000fe20000000000 */
[----:B------:R-:W-:Y:S01]  /*2e50*/  NOP ;  /* 0x0000000000007918 */ /* 0x000fe20000000000 */
[----:B------:R-:W-:Y:S01]  /*2e60*/  ULEA UR5, UR53, UR4, 0x18 ;  /* 0x0000000435057291 */ /* 0x000fe2000f8ec0ff */
[----:B------:R-:W-:Y:S02]  /*2e70*/  UMOV UR6, 0x400 ;  /* 0x0000040000067882 */ /* 0x000fe40000000000 */
[----:B------:R-:W-:-:S06]  /*2e80*/  ULEA UR6, UR53, UR6, 0x18 ;  /* 0x0000000635067291 */ /* 0x000fcc000f8ec0ff */
[----:B------:R-:W1:Y:S02]  /*2e90*/  LDS.U8 R0, [UR5+0x1c] ;  /* 0x00001c05ff007984 */ /* 0x000e640008000000 */
[----:B-1----:R-:W-:-:S13]  /*2ea0*/  ISETP.NE.AND P0, PT, R0, RZ, PT ;  /* 0x000000ff0000720c */ /* 0x002fda0003f05270 */
[----:B------:R-:W-:Y:S05]  /*2eb0*/  @P0 BRA `(.L_x_52) ;  /* 0x0000000000580947 */ /* 0x000fea0003800000 */
[----:B------:R-:W-:-:S13]  /*2ec0*/  ELECT P0, URZ, PT ;  /* 0x0000000000ff782f */ /* 0x000fda0003800000 */
[----:B------:R-:W-:Y:S05]  /*2ed0*/  @!P0 BRA `(.L_x_53) ;  /* 0x0000000000608947 */ /* 0x000fea0003800000 */
[----:B------:R-:W-:Y:S01]  /*2ee0*/  UMOV UR4, 0x10 ;  /* 0x0000001000047882 */ /* 0x000fe20000000000 */
[----:B------:R-:W-:Y:S01]  /*2ef0*/  HFMA2 R0, -RZ, RZ, 0, 5.9604644775390625e-08 ;  /* 0x00000001ff007431 */ /* 0x000fe200000001ff */
[----:B------:R-:W-:-:S03]  /*2f00*/  MOV R2, 0xffff ;  /* 0x0000ffff00027802 */ /* 0x000fc60000000f00 */
[----:B------:R-:W-:Y:S04]  /*2f10*/  DEPBAR.LE SB1, 0x36 ;  /* 0x00009d800000791a */ /* 0x000fe80000000000 */
[----:B------:R-:W1:Y:S02]  /*2f20*/  UTCATOMSWS.FIND_AND_SET.ALIGN UP0, UR4, UR4 ;  /* 0x00000004000475e3 */ /* 0x000e640008000800 */
[----:B-1----:R-:W-:Y:S01]  /*2f30*/  MOV R3, UR4 ;  /* 0x0000000400037c02 */ /* 0x002fe20008000f00 */
[----:B------:R-:W-:Y:S06]  /*2f40*/  BRA.U UP0, `(.L_x_54) ;  /* 0x0000000100187547 */ /* 0x000fec000b800000 */
.L_x_55:
[----:B------:R-:W-:Y:S05]  /*2f50*/  NANOSLEEP 0x64 ;  /* 0x000000640000795d */ /* 0x000fea0003800000 */
[----:B------:R-:W-:-:S05]  /*2f60*/  UMOV UR4, 0x10 ;  /* 0x0000001000047882 */ /* 0x000fca0000000000 */
[----:B------:R-:W-:Y:S04]  /*2f70*/  DEPBAR.LE SB1, 0x36 ;  /* 0x00009d800000791a */ /* 0x000fe80000000000 */
[----:B------:R-:W1:Y:S02]  /*2f80*/  UTCATOMSWS.FIND_AND_SET.ALIGN UP0, UR4, UR4 ;  /* 0x00000004000475e3 */ /* 0x000e640008000800 */
[----:B-1----:R-:W-:Y:S01]  /*2f90*/  MOV R3, UR4 ;  /* 0x0000000400037c02 */ /* 0x002fe20008000f00 */
[----:B------:R-:W-:Y:S05]  /*2fa0*/  BRA.U !UP0, `(.L_x_55) ;  /* 0xfffffffd08e87547 */ /* 0x000fea000b83ffff */
.L_x_54:
[-C--:B------:R-:W-:Y:S02]  /*2fb0*/  SHF.L.U32 R2, R2, R3.reuse, RZ ;  /* 0x0000000302027219 */ /* 0x080fe400000006ff */
[----:B------:R-:W-:Y:S01]  /*2fc0*/  SHF.L.U32 R0, R0, R3, RZ ;  /* 0x0000000300007219 */ /* 0x000fe200000006ff */
[----:B------:R-:W-:Y:S02]  /*2fd0*/  IMAD.SHL.U32 R3, R3, 0x20, RZ ;  /* 0x0000002003037824 */ /* 0x000fe400078e00ff */
[----:B------:R1:W-:Y:S04]  /*2fe0*/  ATOMS.OR RZ, [UR5+0x14], R2 ;  /* 0x00001402ffff798c */ /* 0x0003e8000b000005 */
[----:B------:R1:W-:Y:S04]  /*2ff0*/  ATOMS.OR RZ, [UR5+0x18], R0 ;  /* 0x00001800ffff798c */ /* 0x0003e8000b000005 */
[----:B------:R1:W-:Y:S01]  /*3000*/  STS [UR6+0x120], R3 ;  /* 0x00012003ff007988 */ /* 0x0003e20008000806 */
[----:B------:R-:W-:Y:S05]  /*3010*/  BRA `(.L_x_53) ;  /* 0x0000000000107947 */ /* 0x000fea0003800000 */
.L_x_52:
[----:B------:R-:W-:Y:S02]  /*3020*/  MOV R0, 0xffffffff ;  /* 0xffffffff00007802 */ /* 0x000fe40000000f00 */
[----:B------:R-:W-:-:S03]  /*3030*/  MOV R2, 0x3060 ;  /* 0x0000306000027802 */ /* 0x000fc60000000f00 */
[----:B------:R1:W-:Y:S04]  /*3040*/  STS [UR6+0x120], R0 ;  /* 0x00012000ff007988 */ /* 0x0003e80008000806 */
[----:B-1-3-5:R-:W-:Y:S05]  /*3050*/  CALL.REL.NOINC `($__internal_1_$__cuda_sm10x_tcgen05_guardrail_trap_phase_invalid_during_alloc) ;  /* 0x0000004c00887944 */ /* 0x02afea0003c00000 */
.L_x_53:
[----:B------:R-:W-:Y:S05]  /*3060*/  WARPSYNC.ALL ;  /* 0x0000000000007948 */ /* 0x000fea0003800000 */
[----:B------:R-:W2:Y:S01]  /*3070*/  S2UR UR4, SR_CgaCtaId ;  /* 0x00000000000479c3 */ /* 0x000ea20000008800 */
[----:B------:R-:W-:Y:S01]  /*3080*/  UMOV UR71, 0x400 ;  /* 0x0000040000477882 */ /* 0x000fe20000000000 */
[----:B------:R-:W-:-:S06]  /*3090*/  NOP ;  /* 0x0000000000007918 */ /* 0x000fcc0000000000 */
[----:B------:R-:W-:Y:S06]  /*30a0*/  BAR.ARV 0x6, 0xa0 ;  /* 0x0182800000007b1d */ /* 0x000fec0000002000 */
[----:B------:R-:W4:Y:S01]  /*30b0*/  LDCU UR5, c[0x0][0x38c] ;  /* 0x00007180ff0577ac */ /* 0x000f220008000800 */
[----:B------:R-:W-:Y:S01]  /*30c0*/  IMAD.MOV.U32 R11, RZ, RZ, 0x1 ;  /* 0x00000001ff0b7424 */ /* 0x000fe200078e00ff */
[----:B------:R-:W-:Y:S01]  /*30d0*/  CS2R R8, SRZ ;  /* 0x0000000000087805 */ /* 0x000fe2000001ff00 */
[----:B------:R-:W-:Y:S01]  /*30e0*/  IMAD.MOV.U32 R10, RZ, RZ, RZ ;  /* 0x000000ffff0a7224 */ /* 0x000fe200078e00ff */
[----:B------:R-:W3:Y:S01]  /*30f0*/  LDCU UR7, c[0x0][0x38c] ;  /* 0x00007180ff0777ac */ /* 0x000ee20008000800 */
[----:B------:R-:W-:Y:S01]  /*3100*/  UMOV UR74, URZ ;  /* 0x000000ff004a7c82 */ /* 0x000fe20008000000 */
[----:B------:R-:W-:Y:S01]  /*3110*/  UMOV UR9, URZ ;  /* 0x000000ff00097c82 */ /* 0x000fe20008000000 */
[----:B--2---:R-:W-:Y:S01]  /*3120*/  ULEA UR71, UR4, UR71, 0x18 ;  /* 0x0000004704477291 */ /* 0x004fe2000f8ec0ff */
[----:B------:R-:W-:Y:S01]  /*3130*/  UMOV UR76, 0x0 ;  /* 0x00000000004c7882 */ /* 0x000fe20000000000 */
[----:B------:R-:W-:-:S02]  /*3140*/  UMOV UR77, 0x4100910 ;  /* 0x04100910004d7882 */ /* 0x000fc40000000000 */
[----:B------:R-:W-:Y:S02]  /*3150*/  UIADD3 UR6, UPT, UPT, UR71, 0x1e800, URZ ;  /* 0x0001e80047067890 */ /* 0x000fe4000fffe0ff */
[----:B----4-:R-:W-:-:S03]  /*3160*/  UIADD3 UR5, UPT, UPT, UR5, 0x7f, URZ ;  /* 0x0000007f05057890 */ /* 0x010fc6000fffe0ff */
[----:B-1----:R-:W1:Y:S01]  /*3170*/  LDS R0, [UR71+0x120] ;  /* 0x00012047ff007984 */ /* 0x002e620008000800 */
[----:B------:R-:W-:Y:S02]  /*3180*/  USHF.R.S32.HI UR4, URZ, 0x1f, UR5 ;  /* 0x0000001fff047899 */ /* 0x000fe40008011405 */
[----:B---3--:R-:W-:Y:S02]  /*3190*/  UISETP.GE.AND UP3, UPT, UR7, 0x1, UPT ;  /* 0x000000010700788c */ /* 0x008fe4000bf66270 */
[----:B------:R-:W-:Y:S02]  /*31a0*/  ULEA.HI UR4, UR4, UR5, URZ, 0x7 ;  /* 0x0000000504047291 */ /* 0x000fe4000f8f38ff */
[----:B------:R-:W-:Y:S02]  /*31b0*/  UIADD3 UR5, UPT, UPT, UR71, 0x6800, URZ ;  /* 0x0000680047057890 */ /* 0x000fe4000fffe0ff */
[----:B------:R-:W-:Y:S02]  /*31c0*/  USHF.R.S32.HI UR8, URZ, 0x7, UR4 ;  /* 0x00000007ff087899 */ /* 0x000fe40008011404 */
[----:B------:R-:W-:-:S02]  /*31d0*/  USHF.R.U32.HI UR4, URZ, 0x4, UR6 ;  /* 0x00000004ff047899 */ /* 0x000fc40008011606 */
[----:B------:R-:W-:Y:S02]  /*31e0*/  UISETP.LT.AND UP0, UPT, UR8, 0x1, UPT ;  /* 0x000000010800788c */ /* 0x000fe4000bf01270 */
[----:B------:R-:W-:Y:S01]  /*31f0*/  IMAD.U32 R12, RZ, RZ, UR8 ;  /* 0x00000008ff0c7e24 */ /* 0x000fe2000f8e00ff */
[----:B------:R-:W-:Y:S02]  /*3200*/  ULOP3.LUT UR4, UR4, 0x3fff, URZ, 0xc0, !UPT ;  /* 0x00003fff04047892 */ /* 0x000fe4000f8ec0ff */
[----:B------:R-:W-:Y:S02]  /*3210*/  USEL UR6, UR8, 0x1, !UP0 ;  /* 0x0000000108067887 */ /* 0x000fe4000c000000 */
[----:B------:R-:W-:Y:S02]  /*3220*/  ULOP3.LUT UR73, UR4, 0x10000, URZ, 0xfc, !UPT ;  /* 0x0001000004497892 */ /* 0x000fe4000f8efcff */
[----:B------:R-:W-:Y:S02]  /*3230*/  UIADD3 UR4, UPT, UPT, -UR6, URZ, URZ ;  /* 0x000000ff06047290 */ /* 0x000fe4000fffe1ff */
[----:B------:R-:W-:-:S04]  /*3240*/  USHF.R.U32.HI UR5, URZ, 0x4, UR5 ;  /* 0x00000004ff057899 */ /* 0x000fc80008011605 */
[----:B------:R-:W-:Y:S01]  /*3250*/  ULOP3.LUT UR5, UR5, 0x3fff, URZ, 0xc0, !UPT ;  /* 0x00003fff05057892 */ /* 0x000fe2000f8ec0ff */
[----:B------:R-:W-:-:S03]  /*3260*/  MOV R13, UR4 ;  /* 0x00000004000d7c02 */ /* 0x000fc60008000f00 */
[----:B------:R-:W-:Y:S01]  /*3270*/  ULOP3.LUT UR72, UR5, 0x10000, URZ, 0xfc, !UPT ;  /* 0x0001000005487892 */ /* 0x000fe2000f8efcff */
[----:B-1----:R-:W-:-:S13]  /*3280*/  R2UR UR8, R0 ;  /* 0x00000000000872ca */ /* 0x002fda00000e0000 */
[----:B------:R-:W-:-:S07]  /*3290*/  MOV R14, UR8 ;  /* 0x00000008000e7c02 */ /* 0x000fce0008000f00 */
.L_x_62:
[----:B------:R-:W-:Y:S02]  /*32a0*/  LEA R0, R10, UR71, 0x3 ;  /* 0x000000470a007c11 */ /* 0x000fe4000f8e18ff */
[----:B------:R-:W-:Y:S02]  /*32b0*/  SHF.L.U32 R2, R9, 0x1f, RZ ;  /* 0x0000001f09027819 */ /* 0x000fe400000006ff */
[----:B------:R-:W-:Y:S01]  /*32c0*/  PLOP3.LUT P0, PT, PT, PT, UP3, 0x80, 0x8 ;  /* 0x000000000008781c */ /* 0x000fe20003f0f038 */
[----:B------:R-:W-:Y:S01]  /*32d0*/  VIADD R3, R0, 0x80 ;  /* 0x0000008000037836 */ /* 0x000fe20000000000 */
[----:B-1----:R-:W1:Y:S02]  /*32e0*/  SYNCS.PHASECHK.TRANS64.TRYWAIT P1, [R0+URZ+0x70], R2 ;  /* 0x00007002000075a7 */ /* 0x002e6400080211ff */
[----:B-1----:R-:W-:Y:S09]  /*32f0*/  @!P1 BRA `(.L_x_56) ;  /* 0x0000004400549947 */ /* 0x002ff20003800000 */
.L_x_131:
[----:B------:R-:W-:Y:S01]  /*3300*/  LEA R4, R10, UR71, 0x4 ;  /* 0x000000470a047c11 */ /* 0x000fe2000f8e20ff */
[----:B------:R-:W-:Y:S01]  /*3310*/  @UP3 ULEA UR4, UR9, UR71, 0x3 ;  /* 0x0000004709043291 */ /* 0x000fe2000f8e18ff */
[----:B------:R-:W-:Y:S01]  /*3320*/  PLOP3.LUT P2, PT, PT, PT, PT, 0x80, 0x8 ;  /* 0x000000000008781c */ /* 0x000fe20003f4f070 */
[----:B------:R-:W-:Y:S01]  /*3330*/  ULEA UR75, UR74, UR71, 0x3 ;  /* 0x000000474a4b7291 */ /* 0x000fe2000f8e18ff */
[----:B------:R-:W-:Y:S02]  /*3340*/  PRMT R3, RZ, 0x654, R3 ;  /* 0x00000654ff037816 */ /* 0x000fe40000000003 */
[----:B------:R-:W2:Y:S01]  /*3350*/  LDS.128 R4, [R4+0x100] ;  /* 0x0001000004047984 */ /* 0x000ea20000000c00 */
[----:B-1----:R-:W-:Y:S02]  /*3360*/  @P0 SHF.L.U32 R2, R8, 0x1f, RZ ;  /* 0x0000001f08020819 */ /* 0x002fe400000006ff */
[----:B------:R-:W-:Y:S01]  /*3370*/  SHF.L.U32 R0, R11, 0x1f, RZ ;  /* 0x0000001f0b007819 */ /* 0x000fe200000006ff */
[----:B------:R-:W-:Y:S01]  /*3380*/  @!PT LDS RZ, [RZ] ;  /* 0x00000000fffff984 */ /* 0x000fe20000000800 */
[----:B------:R-:W-:Y:S01]  /*3390*/  @!PT LDS RZ, [RZ] ;  /* 0x00000000fffff984 */ /* 0x000fe20000000800 */
[----:B------:R-:W-:Y:S01]  /*33a0*/  @!PT LDS RZ, [RZ] ;  /* 0x00000000fffff984 */ /* 0x000fe20000000800 */
[----:B------:R-:W-:Y:S01]  /*33b0*/  @!PT LDS RZ, [RZ] ;  /* 0x00000000fffff984 */ /* 0x000fe20000000800 */
[----:B------:R1:W-:Y:S06]  /*33c0*/  MEMBAR.ALL.CTA ;  /* 0x0000000000007992 */ /* 0x0003ec0000008000 */
[----:B-1----:R-:W1:Y:S01]  /*33d0*/  FENCE.VIEW.ASYNC.S ;  /* 0x00000000000073c6 */ /* 0x002e620000000000 */
[----:B------:R-:W-:Y:S01]  /*33e0*/  R2UR UR6, R14 ;  /* 0x000000000e0672ca */ /* 0x000fe200000e0000 */
[----:B-1----:R1:W-:Y:S01]  /*33f0*/  SYNCS.ARRIVE.TRANS64.RED.A1T0 RZ, [R3+URZ], RZ ;  /* 0x000000ff03ff79a7 */ /* 0x0023e200081004ff */
[----:B------:R1:W3:Y:S01]  /*3400*/  @P0 SYNCS.PHASECHK.TRANS64.TRYWAIT P2, [UR4], R2 ;  /* 0x00000002ff0005a7 */ /* 0x0002e20008041104 */
[----:B------:R-:W-:Y:S01]  /*3410*/  ULEA.HI UR4, UR74, UR74, URZ, 0x1 ;  /* 0x0000004a4a047291 */ /* 0x000fe2000f8f08ff */
[----:B--2---:R-:W-:-:S03]  /*3420*/  LOP3.LUT P1, RZ, R6, 0x1, RZ, 0xc0, !PT ;  /* 0x0000000106ff7812 */ /* 0x004fc6000782c0ff */
[----:B------:R-:W-:Y:S02]  /*3430*/  USHF.L.U32 UR5, UR4, 0x5, URZ ;  /* 0x0000000504057899 */ /* 0x000fe400080006ff */
[----:B------:R-:W-:Y:S02]  /*3440*/  ULOP3.LUT UR8, UR4, 0xffe, URZ, 0xc0, !UPT ;  /* 0x00000ffe04087892 */ /* 0x000fe4000f8ec0ff */
[----:B------:R-:W-:Y:S02]  /*3450*/  ULOP3.LUT UR4, UR5, 0xffffffc0, URZ, 0xc0, !UPT ;  /* 0xffffffc005047892 */ /* 0x000fe4000f8ec0ff */
[----:B------:R-:W-:Y:S02]  /*3460*/  UIADD3 UR8, UPT, UPT, -UR8, UR74, URZ ;  /* 0x0000004a08087290 */ /* 0x000fe4000fffe1ff */
[----:B------:R-:W-:Y:S01]  /*3470*/  UIADD3 UR4, UPT, UPT, UR6, UR4, URZ ;  /* 0x0000000406047290 */ /* 0x000fe2000fffe0ff */
[----:B------:R-:W2:Y:S03]  /*3480*/  SYNCS.PHASECHK.TRANS64.TRYWAIT P0, [UR75+0xb0], R0 ;  /* 0x0000b000ff0075a7 */ /* 0x000ea6000800114b */
[----:B------:R-:W-:Y:S01]  /*3490*/  ULEA UR8, UR8, UR4, 0x14 ;  /* 0x0000000408087291 */ /* 0x000fe2000f8ea0ff */
[----:B-123--:R-:W-:Y:S11]  /*34a0*/  @!P0 BRA `(.L_x_57) ;  /* 0x0000004000fc8947 */ /* 0x00eff60003800000 */
.L_x_133:
[----:B------:R-:W-:Y:S01]  /*34b0*/  IADD3 R10, PT, PT, R10, 0x1, RZ ;  /* 0x000000010a0a7810 */ /* 0x000fe20007ffe0ff */
[----:B------:R-:W-:Y:S06]  /*34c0*/  BRA.U !UP3, `(.L_x_58) ;  /* 0x000000050bec7547 */ /* 0x000fec000b800000 */
[----:B------:R-:W-:Y:S01]  /*34d0*/  R2UR UR69, R13 ;  /* 0x000000000d4572ca */ /* 0x000fe200000e0000 */
[----:B------:R-:W-:Y:S01]  /*34e0*/  UPLOP3.LUT UP4, UPT, UPT, UPT, UPT, 0x40, 0x4 ;  /* 0x000000000004789c */ /* 0x000fe20003f8e870 */
[----:B------:R-:W-:Y:S01]  /*34f0*/  R2UR UR68, R12 ;  /* 0x000000000c4472ca */ /* 0x000fe200000e0000 */
[----:B------:R-:W-:-:S14]  /*3500*/  UMOV UR7, UR9 ;  /* 0x0000000900077c82 */ /* 0x000fdc0008000000 */
.L_x_61:
[----:B------:R-:W-:Y:S02]  /*3510*/  UIADD3 UR69, UPT, UPT, UR69, 0x1, URZ ;  /* 0x0000000145457890 */ /* 0x000fe4000fffe0ff */
[----:B--2---:R-:W-:Y:S02]  /*3520*/  ULEA UR5, UR7, UR71, 0x3 ;  /* 0x0000004707057291 */ /* 0x004fe4000f8e18ff */
[----:B------:R-:W-:Y:S01]  /*3530*/  UISETP.NE.AND UP0, UPT, UR69, URZ, UPT ;  /* 0x000000ff4500728c */ /* 0x000fe2000bf05270 */
[----:B------:R-:W-:Y:S10]  /*3540*/  @P2 BRA `(.L_x_59) ;  /* 0x00000000000c2947 */ /* 0x000ff40003800000 */
[----:B-1----:R-:W-:Y:S04]  /*3550*/  SHF.L.U32 R2, R8, 0x1f, RZ ;  /* 0x0000001f08027819 */ /* 0x002fe800000006ff */
[----:B------:R-:W1:Y:S02]  /*3560*/  SYNCS.PHASECHK.TRANS64.TRYWAIT P0, [UR5], R2 ;  /* 0x00000002ff0075a7 */ /* 0x000e640008001105 */
[----:B-1----:R-:W-:Y:S05]  /*3570*/  @!P0 BRA `(.L_x_60) ;  /* 0x0000004000e08947 */ /* 0x002fea0003800000 */
.L_x_59:
[----:B------:R-:W-:Y:S01]  /*3580*/  UISETP.NE.AND UP1, UPT, UR68, 0x1, UPT ;  /* 0x000000014400788c */ /* 0x000fe2000bf25270 */
[----:B------:R-:W-:Y:S01]  /*3590*/  PLOP3.LUT P2, PT, PT, PT, PT, 0x80, 0x8 ;  /* 0x000000000008781c */ /* 0x000fe20003f4f070 */
[----:B------:R-:W-:Y:S01]  /*35a0*/  UIADD3 UR9, UPT, UPT, UR7, 0x1, URZ ;  /* 0x0000000107097890 */ /* 0x000fe2000fffe0ff */
[----:B------:R-:W-:Y:S01]  /*35b0*/  MOV.SPILL R3, UR75 ;  /* 0x0000004b00037c02 */ /* 0x000fe20009000f00 */
[----:B------:R-:W-:Y:S01]  /*35c0*/  UIADD3 UR70, UPT, UPT, UR5, 0x18, URZ ;  /* 0x0000001805467890 */ /* 0x000fe2000fffe0ff */
[----:B-1----:R-:W-:Y:S01]  /*35d0*/  MOV.SPILL R2, UR74 ;  /* 0x0000004a00027c02 */ /* 0x002fe20009000f00 */
[----:B------:R-:W-:Y:S01]  /*35e0*/  UISETP.NE.AND UP2, UPT, UR9, 0x3, UPT ;  /* 0x000000030900788c */ /* 0x000fe2000bf45270 */
[----:B------:R-:W-:Y:S01]  /*35f0*/  PLOP3.LUT P0, PT, PT, PT, UP1, 0x80, 0x8 ;  /* 0x000000000008781c */ /* 0x000fe20003f0f018 */
[----:B------:R-:W-:Y:S02]  /*3600*/  ULEA UR6, UR7, UR73, 0xb ;  /* 0x0000004907067291 */ /* 0x000fe4000f8e58ff */
[----:B------:R-:W-:Y:S02]  /*3610*/  USEL UR5, URZ, 0x1, UP2 ;  /* 0x00000001ff057887 */ /* 0x000fe40009000000 */
[----:B------:R-:W-:Y:S02]  /*3620*/  USEL UR9, UR9, URZ, UP2 ;  /* 0x000000ff09097287 */ /* 0x000fe40009000000 */
[----:B------:R-:W-:Y:S02]  /*3630*/  ULEA UR4, UR7, UR72, 0xb ;  /* 0x0000004807047291 */ /* 0x000fe4000f8e58ff */
[----:B------:R-:W-:Y:S01]  /*3640*/  @UP1 ULEA UR7, UR9, UR71, 0x3 ;  /* 0x0000004709071291 */ /* 0x000fe2000f8e18ff */
[----:B------:R-:W-:Y:S01]  /*3650*/  LOP3.LUT R8, R8, UR5, RZ, 0x3c, !PT ;  /* 0x0000000508087c12 */ /* 0x000fe2000f8e3cff */
[----:B------:R-:W-:Y:S02]  /*3660*/  UIADD3 UR20, UPT, UPT, UR6, 0x2, URZ ;  /* 0x0000000206147890 */ /* 0x000fe4000fffe0ff */
[----:B------:R-:W-:Y:S01]  /*3670*/  UIADD3 UR18, UPT, UPT, UR4, 0x2, URZ ;  /* 0x0000000204127890 */ /* 0x000fe2000fffe0ff */
[----:B------:R-:W-:Y:S01]  /*3680*/  @P0 SHF.L.U32 R0, R8, 0x1f, RZ ;  /* 0x0000001f08000819 */ /* 0x000fe200000006ff */
[----:B------:R-:W-:Y:S02]  /*3690*/  UIADD3 UR14, UPT, UPT, UR6, 0x4, URZ ;  /* 0x00000004060e7890 */ /* 0x000fe4000fffe0ff */
[----:B------:R-:W-:Y:S01]  /*36a0*/  UIADD3 UR12, UPT, UPT, UR4, 0x4, URZ ;  /* 0x00000004040c7890 */ /* 0x000fe2000fffe0ff */
[----:B------:R2:W3:Y:S01]  /*36b0*/  @P0 SYNCS.PHASECHK.TRANS64.TRYWAIT P2, [UR7], R0 ;  /* 0x00000000ff0005a7 */ /* 0x0004e20008041107 */
[----:B------:R-:W-:Y:S02]  /*36c0*/  UIADD3 UR66, UPT, UPT, UR6, 0x6, URZ ;  /* 0x0000000606427890 */ /* 0x000fe4000fffe0ff */
        /* <DEDUP_REMOVED lines=24> */
[----:B------:R-:W-:Y:S01]  /*3850*/  UIADD3 UR68, UPT, UPT, UR68, -0x1, URZ ;  /* 0xffffffff44447890 */ /* 0x000fe2000fffe0ff */
[----:B------:R-:W-:Y:S01]  /*3860*/  UMOV UR7, 0x40004040 ;  /* 0x4000404000077882 */ /* 0x000fe20000000000 */
[----:B------:R-:W-:Y:S01]  /*3870*/  UMOV UR74, 0x0 ;  /* 0x00000000004a7882 */ /* 0x000fe20000000000 */
[----:B------:R-:W-:Y:S01]  /*3880*/  UMOV UR75, 0x4100910 ;  /* 0x04100910004b7882 */ /* 0x000fe20000000000 */
[----:B------:R-:W-:Y:S01]  /*3890*/  UMOV UR5, 0x40004040 ;  /* 0x4000404000057882 */ /* 0x000fe20000000000 */
[----:B------:R-:W-:Y:S01]  /*38a0*/  UMOV UR21, 0x40004040 ;  /* 0x4000404000157882 */ /* 0x000fe20000000000 */
[----:B------:R1:W-:Y:S01]  /*38b0*/  UTCHMMA gdesc[UR4], gdesc[UR6], tmem[UR8], tmem[UR74], idesc[UR75], UP4 ;  /* 0x00ff4a06040075ea */ /* 0x0003e2000a000008 */
[----:B------:R-:W-:Y:S01]  /*38c0*/  UPLOP3.LUT UP4, UPT, UPT, UPT, UPT, 0x80, 0x8 ;  /* 0x000000000008789c */ /* 0x000fe20003f8f070 */
[----:B------:R-:W-:Y:S01]  /*38d0*/  UMOV UR19, 0x40004040 ;  /* 0x4000404000137882 */ /* 0x000fe20000000000 */
[----:B------:R-:W-:Y:S01]  /*38e0*/  UMOV UR15, 0x40004040 ;  /* 0x40004040000f7882 */ /* 0x000fe20000000000 */
[----:B------:R4:W-:Y:S01]  /*38f0*/  UTCHMMA gdesc[UR18], gdesc[UR20], tmem[UR8], tmem[UR74], idesc[UR75], UPT ;  /* 0x00ff4a14120075ea */ /* 0x0009e2000b800008 */
[----:B------:R-:W-:Y:S01]  /*3900*/  UMOV UR13, 0x40004040 ;  /* 0x40004040000d7882 */ /* 0x000fe20000000000 */
        /* <DEDUP_REMOVED lines=18> */
[----:B-1----:R-:W-:Y:S01]  /*3a30*/  UIADD3 UR4, UPT, UPT, UR4, 0x606, URZ ;  /* 0x0000060604047890 */ /* 0x002fe2000fffe0ff */
[----:B------:R-:W-:Y:S01]  /*3a40*/  UMOV UR6, 0x0 ;  /* 0x0000000000067882 */ /* 0x000fe20000000000 */
[----:B------:R-:W-:Y:S01]  /*3a50*/  UMOV UR7, 0x4100910 ;  /* 0x0410091000077882 */ /* 0x000fe20000000000 */
[----:B------:R-:W-:Y:S01]  /*3a60*/  UMOV UR31, 0x40004040 ;  /* 0x40004040001f7882 */ /* 0x000fe20000000000 */
[----:B----4-:R-:W-:Y:S01]  /*3a70*/  UMOV UR20, 0x0 ;  /* 0x0000000000147882 */ /* 0x010fe20000000000 */
[----:B------:R-:W-:Y:S01]  /*3a80*/  UMOV UR21, 0x4100910 ;  /* 0x0410091000157882 */ /* 0x000fe20000000000 */
[----:B------:R-:W-:Y:S01]  /*3a90*/  UMOV UR18, 0x0 ;  /* 0x0000000000127882 */ /* 0x000fe20000000000 */
[----:B------:R1:W-:Y:S01]  /*3aa0*/  UTCHMMA gdesc[UR12], gdesc[UR14], tmem[UR8], tmem[UR20], idesc[UR21], UPT ;  /* 0x00ff140e0c0075ea */ /* 0x0003e2000b800008 */
[----:B------:R-:W-:Y:S01]  /*3ab0*/  UTCHMMA gdesc[UR64], gdesc[UR66], tmem[UR8], tmem[UR20], idesc[UR21], UPT ;  /* 0x00ff1442400075ea */ /* 0x000fe2000b800008 */
[----:B------:R-:W-:Y:S01]  /*3ac0*/  UMOV UR19, 0x4100910 ;  /* 0x0410091000137882 */ /* 0x000fe20000000000 */
[----:B------:R-:W-:Y:S01]  /*3ad0*/  UTCHMMA gdesc[UR60], gdesc[UR62], tmem[UR8], tmem[UR20], idesc[UR21], UPT ;  /* 0x00ff143e3c0075ea */ /* 0x000fe2000b800008 */
[----:B------:R-:W-:Y:S01]  /*3ae0*/  UTCHMMA gdesc[UR56], gdesc[UR58], tmem[UR8], tmem[UR18], idesc[UR19], UPT ;  /* 0x00ff123a380075ea */ /* 0x000fe2000b800008 */
[----:B------:R-:W-:Y:S01]  /*3af0*/  UTCHMMA gdesc[UR52], gdesc[UR54], tmem[UR8], tmem[UR18], idesc[UR19], UPT ;  /* 0x00ff1236340075ea */ /* 0x000fe2000b800008 */
[----:B------:R-:W-:Y:S01]  /*3b00*/  UTCHMMA gdesc[UR48], gdesc[UR50], tmem[UR8], tmem[UR18], idesc[UR19], UPT ;  /* 0x00ff1232300075ea */ /* 0x000fe2000b800008 */
[----:B------:R-:W-:Y:S01]  /*3b10*/  UTCHMMA gdesc[UR44], gdesc[UR46], tmem[UR8], tmem[UR6], idesc[UR7], UPT ;  /* 0x00ff062e2c0075ea */ /* 0x000fe2000b800008 */
[----:B------:R-:W-:Y:S01]  /*3b20*/  UMOV UR29, 0x40004040 ;  /* 0x40004040001d7882 */ /* 0x000fe20000000000 */
[----:B------:R-:W-:Y:S01]  /*3b30*/  UMOV UR27, 0x40004040 ;  /* 0x40004040001b7882 */ /* 0x000fe20000000000 */
[----:B------:R-:W-:Y:S01]  /*3b40*/  UMOV UR25, 0x40004040 ;  /* 0x4000404000197882 */ /* 0x000fe20000000000 */
[----:B------:R-:W-:Y:S01]  /*3b50*/  UMOV UR23, 0x40004040 ;  /* 0x4000404000177882 */ /* 0x000fe20000000000 */
[----:B------:R-:W-:Y:S01]  /*3b60*/  UMOV UR17, 0x40004040 ;  /* 0x4000404000117882 */ /* 0x000fe20000000000 */
[----:B------:R-:W-:Y:S01]  /*3b70*/  UMOV UR11, 0x40004040 ;  /* 0x40004040000b7882 */ /* 0x000fe20000000000 */
[----:B------:R-:W-:Y:S02]  /*3b80*/  R2UR.FILL UR75, R3 ;  /* 0x00000000034b72ca */ /* 0x000fe400004e0000 */
[----:B------:R-:W-:Y:S01]  /*3b90*/  R2UR.FILL UR74, R2 ;  /* 0x00000000024a72ca */ /* 0x000fe200004e0000 */
[----:B-1----:R-:W-:Y:S01]  /*3ba0*/  UMOV UR12, 0x0 ;  /* 0x00000000000c7882 */ /* 0x002fe20000000000 */
[----:B------:R-:W-:Y:S01]  /*3bb0*/  UMOV UR13, 0x4100910 ;  /* 0x04100910000d7882 */ /* 0x000fe20000000000 */
[----:B------:R-:W-:Y:S01]  /*3bc0*/  UMOV UR14, 0x0 ;  /* 0x00000000000e7882 */ /* 0x000fe20000000000 */
[----:B------:R-:W-:Y:S01]  /*3bd0*/  UTCHMMA gdesc[UR40], gdesc[UR42], tmem[UR8], tmem[UR12], idesc[UR13], UPT ;  /* 0x00ff0c2a280075ea */ /* 0x000fe2000b800008 */
[----:B------:R-:W-:Y:S01]  /*3be0*/  UTCHMMA gdesc[UR36], gdesc[UR38], tmem[UR8], tmem[UR6], idesc[UR7], UPT ;  /* 0x00ff0626240075ea */ /* 0x000fe2000b800008 */
[----:B------:R-:W-:Y:S01]  /*3bf0*/  UMOV UR15, 0x4100910 ;  /* 0x04100910000f7882 */ /* 0x000fe20000000000 */
[----:B------:R-:W-:Y:S01]  /*3c00*/  UTCHMMA gdesc[UR32], gdesc[UR34], tmem[UR8], tmem[UR18], idesc[UR19], UPT ;  /* 0x00ff1222200075ea */ /* 0x000fe2000b800008 */
[----:B------:R-:W-:Y:S01]  /*3c10*/  UTCHMMA gdesc[UR28], gdesc[UR30], tmem[UR8], tmem[UR14], idesc[UR15], UPT ;  /* 0x00ff0e1e1c0075ea */ /* 0x000fe2000b800008 */
[----:B------:R-:W-:Y:S01]  /*3c20*/  UTCHMMA gdesc[UR24], gdesc[UR26], tmem[UR8], tmem[UR12], idesc[UR13], UPT ;  /* 0x00ff0c1a180075ea */ /* 0x000fe2000b800008 */
[----:B------:R1:W-:Y:S01]  /*3c30*/  UTCHMMA gdesc[UR16], gdesc[UR22], tmem[UR8], tmem[UR6], idesc[UR7], UPT ;  /* 0x00ff0616100075ea */ /* 0x0003e2000b800008 */
[----:B------:R2:W-:Y:S01]  /*3c40*/  UTCHMMA gdesc[UR4], gdesc[UR10], tmem[UR8], tmem[UR76], idesc[UR77], UPT ;  /* 0x00ff4c0a040075ea */ /* 0x0005e2000b800008 */
[----:B------:R2:W-:Y:S01]  /*3c50*/  UTCBAR [UR70], URZ ;  /* 0x000000ff460073e9 */ /* 0x0005e200080000ff */
[----:B-1----:R-:W-:Y:S01]  /*3c60*/  UMOV UR7, UR9 ;  /* 0x0000000900077c82 */ /* 0x002fe20008000000 */
[----:B---3--:R-:W-:Y:S05]  /*3c70*/  BRA.U UP0, `(.L_x_61) ;  /* 0xfffffff900247547 */ /* 0x008fea000b83ffff */
.L_x_58:
[----:B--2---:R-:W-:Y:S01]  /*3c80*/  UIADD3 UR4, UPT, UPT, UR74, 0x1, URZ ;  /* 0x000000014a047890 */ /* 0x004fe2000fffe0ff */
[C---:B------:R-:W-:Y:S01]  /*3c90*/  ISETP.NE.AND P0, PT, R10.reuse, 0x2, PT ;  /* 0x000000020a00780c */ /* 0x040fe20003f05270 */
[----:B------:R-:W-:Y:S02]  /*3ca0*/  UIADD3 UR5, UPT, UPT, UR75, 0x90, URZ ;  /* 0x000000904b057890 */ /* 0x000fe4000fffe0ff */
[----:B------:R-:W-:Y:S01]  /*3cb0*/  UISETP.NE.AND UP0, UPT, UR4, 0x4, UPT ;  /* 0x000000040400788c */ /* 0x000fe2000bf05270 */
[----:B-1----:R-:W-:Y:S02]  /*3cc0*/  SEL R0, RZ, 0x1, P0 ;  /* 0x00000001ff007807 */ /* 0x002fe40000000000 */
[----:B------:R-:W-:Y:S01]  /*3cd0*/  SEL R10, R10, RZ, P0 ;  /* 0x000000ff0a0a7207 */ /* 0x000fe20000000000 */
[----:B------:R-:W-:Y:S01]  /*3ce0*/  USEL UR6, URZ, 0x1, UP0 ;  /* 0x00000001ff067887 */ /* 0x000fe20008000000 */
[----:B------:R-:W-:Y:S01]  /*3cf0*/  LOP3.LUT R9, R9, R0, RZ, 0x3c, !PT ;  /* 0x0000000009097212 */ /* 0x000fe200078e3cff */
[----:B------:R-:W-:Y:S01]  /*3d00*/  USEL UR74, UR4, URZ, UP0 ;  /* 0x000000ff044a7287 */ /* 0x000fe20008000000 */
[----:B------:R1:W-:Y:S03]  /*3d10*/  UTCBAR [UR5], URZ ;  /* 0x000000ff050073e9 */ /* 0x0003e600080000ff */
[----:B------:R-:W-:Y:S01]  /*3d20*/  LOP3.LUT R11, R11, UR6, RZ, 0x3c, !PT ;  /* 0x000000060b0b7c12 */ /* 0x000fe2000f8e3cff */
[----:B------:R-:W-:Y:S07]  /*3d30*/  @P1 BRA `(.L_x_62) ;  /* 0xfffffff400581947 */ /* 0x000fee000383ffff */
[----:B------:R-:W2:Y:S01]  /*3d40*/  S2UR UR8, SR_CgaCtaId ;  /* 0x00000000000879c3 */ /* 0x000ea20000008800 */
[----:B------:R-:W-:Y:S01]  /*3d50*/  ELECT P0, URZ, PT ;  /* 0x0000000000ff782f */ /* 0x000fe20003800000 */
[----:B------:R-:W-:Y:S01]  /*3d60*/  IMAD.MOV.U32 R0, RZ, RZ, 0x1 ;  /* 0x00000001ff007424 */ /* 0x000fe200078e00ff */
[----:B------:R-:W-:Y:S01]  /*3d70*/  UIADD3 UR71, UPT, UPT, UR71, 0xb0, URZ ;  /* 0x000000b047477890 */ /* 0x000fe2000fffe0ff */
[----:B------:R-:W-:Y:S01]  /*3d80*/  SHF.L.U32 R2, R11, 0x1f, RZ ;  /* 0x0000001f0b027819 */ /* 0x000fe200000006ff */
[----:B------:R-:W-:-:S03]  /*3d90*/  UMOV UR4, 0x40 ;  /* 0x0000004000047882 */ /* 0x000fc60000000000 */
[----:B------:R-:W-:Y:S01]  /*3da0*/  UVIRTCOUNT.DEALLOC.SMPOOL 0x80 ;  /* 0x000000800000784c */ /* 0x000fe20000000000 */
[----:B--2---:R-:W-:Y:S02]  /*3db0*/  ULEA UR8, UR8, UR4, 0x18 ;  /* 0x0000000408087291 */ /* 0x004fe4000f8ec0ff */
[----:B------:R-:W-:-:S07]  /*3dc0*/  ULEA UR4, UR74, UR71, 0x3 ;  /* 0x000000474a047291 */ /* 0x000fce000f8e18ff */
[----:B------:R2:W-:Y:S02]  /*3dd0*/  @P0 STS.U8 [UR8+0x1c], R0 ;  /* 0x00001c00ff000988 */ /* 0x0005e40008000008 */
[----:B------:R-:W3:Y:S02]  /*3de0*/  SYNCS.PHASECHK.TRANS64.TRYWAIT P0, [UR4], R2 ;  /* 0x00000002ff0075a7 */ /* 0x000ee40008001104 */
[----:B--23--:R-:W-:Y:S05]  /*3df0*/  @!P0 BRA `(.L_x_63) ;  /* 0x0000003800d88947 */ /* 0x00cfea0003800000 */
.L_x_136:
[----:B------:R-:W-:-:S04]  /*3e00*/  UIADD3 UR4, UPT, UPT, UR74, 0x1, URZ ;  /* 0x000000014a047890 */ /* 0x000fc8000fffe0ff */
[----:B------:R-:W-:-:S04]  /*3e10*/  UISETP.NE.AND UP0, UPT, UR4, 0x4, UPT ;  /* 0x000000040400788c */ /* 0x000fc8000bf05270 */
[----:B------:R-:W-:Y:S02]  /*3e20*/  USEL UR6, URZ, 0x1, UP0 ;  /* 0x00000001ff067887 */ /* 0x000fe40008000000 */
[----:B------:R-:W-:-:S04]  /*3e30*/  USEL UR4, UR4, URZ, UP0 ;  /* 0x000000ff04047287 */ /* 0x000fc80008000000 */
[----:B-1----:R-:W-:Y:S01]  /*3e40*/  ULEA UR5, UR4, UR71, 0x3 ;  /* 0x0000004704057291 */ /* 0x002fe2000f8e18ff */
[----:B--2---:R-:W-:-:S04]  /*3e50*/  LOP3.LUT R2, R11, UR6, RZ, 0x3c, !PT ;  /* 0x000000060b027c12 */ /* 0x004fc8000f8e3cff */
[----:B------:R-:W-:-:S04]  /*3e60*/  SHF.L.U32 R3, R2, 0x1f, RZ ;  /* 0x0000001f02037819 */ /* 0x000fc800000006ff */
[----:B------:R-:W1:Y:S02]  /*3e70*/  SYNCS.PHASECHK.TRANS64.TRYWAIT P0, [UR5], R3 ;  /* 0x00000003ff0075a7 */ /* 0x000e640008001105 */
[----:B-1----:R-:W-:Y:S05]  /*3e80*/  @!P0 BRA `(.L_x_64) ;  /* 0x0000003800cc8947 */ /* 0x002fea0003800000 */
.L_x_138:
        /* <DEDUP_REMOVED lines=9> */
.L_x_140:
[----:B------:R-:W-:-:S04]  /*3f20*/  UIADD3 UR4, UPT, UPT, UR4, 0x1, URZ ;  /* 0x0000000104047890 */ /* 0x000fc8000fffe0ff */
[----:B------:R-:W-:-:S04]  /*3f30*/  UISETP.NE.AND UP0, UPT, UR4, 0x4, UPT ;  /* 0x000000040400788c */ /* 0x000fc8000bf05270 */
[----:B------:R-:W-:Y:S02]  /*3f40*/  USEL UR5, URZ, 0x1, UP0 ;  /* 0x00000001ff057887 */ /* 0x000fe40008000000 */
[----:B------:R-:W-:-:S04]  /*3f50*/  USEL UR4, UR4, URZ, UP0 ;  /* 0x000000ff04047287 */ /* 0x000fc80008000000 */
[----:B------:R-:W-:Y:S01]  /*3f60*/  ULEA UR4, UR4, UR71, 0x3 ;  /* 0x0000004704047291 */ /* 0x000fe2000f8e18ff */
[----:B------:R-:W-:-:S04]  /*3f70*/  LOP3.LUT R2, R2, UR5, RZ, 0x3c, !PT ;  /* 0x0000000502027c12 */ /* 0x000fc8000f8e3cff */
[----:B------:R-:W-:-:S04]  /*3f80*/  SHF.L.U32 R2, R2, 0x1f, RZ ;  /* 0x0000001f02027819 */ /* 0x000fc800000006ff */
[----:B------:R-:W2:Y:S02]  /*3f90*/  SYNCS.PHASECHK.TRANS64.TRYWAIT P0, [UR4], R2 ;  /* 0x00000002ff0075a7 */ /* 0x000ea40008001104 */
[----:B--2---:R-:W-:Y:S05]  /*3fa0*/  @!P0 BRA `(.L_x_66) ;  /* 0x0000003800b48947 */ /* 0x004fea0003800000 */
.L_x_142:
[----:B------:R-:W-:Y:S01]  /*3fb0*/  NOP ;  /* 0x0000000000007918 */ /* 0x000fe20000000000 */
[----:B-1----:R-:W1:Y:S01]  /*3fc0*/  LDS R0, [UR8+0x14] ;  /* 0x00001408ff007984 */ /* 0x002e620008000800 */
[----:B------:R-:W-:Y:S01]  /*3fd0*/  R2UR UR4, R14 ;  /* 0x000000000e0472ca */ /* 0x000fe200000e0000 */
[----:B------:R-:W-:Y:S01]  /*3fe0*/  UMOV UR5, 0xffff ;  /* 0x0000ffff00057882 */ /* 0x000fe20000000000 */
[----:B------:R-:W-:-:S11]  /*3ff0*/  UMOV UR6, 0x1 ;  /* 0x0000000100067882 */ /* 0x000fd60000000000 */
[----:B------:R-:W-:-:S04]  /*4000*/  ULOP3.LUT UR4, UR4, 0xffff, URZ, 0xc0, !UPT ;  /* 0x0000ffff04047892 */ /* 0x000fc8000f8ec0ff */
[----:B------:R-:W-:-:S04]  /*4010*/  USHF.R.U32.HI UR4, URZ, 0x5, UR4 ;  /* 0x00000005ff047899 */ /* 0x000fc80008011604 */
[----:B------:R-:W-:Y:S02]  /*4020*/  USHF.L.U32 UR5, UR5, UR4, URZ ;  /* 0x0000000405057299 */ /* 0x000fe400080006ff */
[----:B------:R-:W-:-:S04]  /*4030*/  USHF.L.U32 UR4, UR6, UR4, URZ ;  /* 0x0000000406047299 */ /* 0x000fc800080006ff */
[----:B-1----:R-:W-:-:S04]  /*4040*/  LOP3.LUT R0, R0, UR5, RZ, 0xc0, !PT ;  /* 0x0000000500007c12 */ /* 0x002fc8000f8ec0ff */
[----:B------:R-:W-:-:S13]  /*4050*/  ISETP.NE.AND P0, PT, R0, UR5, PT ;  /* 0x0000000500007c0c */ /* 0x000fda000bf05270 */
[----:B------:R-:W-:Y:S05]  /*4060*/  @P0 BRA `(.L_x_67) ;  /* 0x0000000000580947 */ /* 0x000fea0003800000 */
[----:B------:R-:W1:Y:S02]  /*4070*/  LDS R0, [UR8+0x18] ;  /* 0x00001808ff007984 */ /* 0x000e640008000800 */
[----:B-1----:R-:W-:-:S04]  /*4080*/  LOP3.LUT R0, R0, UR4, RZ, 0xc0, !PT ;  /* 0x0000000400007c12 */ /* 0x002fc8000f8ec0ff */
[----:B------:R-:W-:-:S13]  /*4090*/  ISETP.NE.AND P0, PT, R0, UR4, PT ;  /* 0x0000000400007c0c */ /* 0x000fda000bf05270 */
[----:B------:R-:W-:Y:S05]  /*40a0*/  @P0 BRA `(.L_x_68) ;  /* 0x00000000003c0947 */ /* 0x000fea0003800000 */
[----:B------:R-:W1:Y:S01]  /*40b0*/  S2R R2, SR_LANEID ;  /* 0x0000000000027919 */ /* 0x000e620000000000 */
[----:B------:R-:W-:-:S06]  /*40c0*/  ULOP3.LUT UR5, URZ, UR5, URZ, 0x33, !UPT ;  /* 0x00000005ff057292 */ /* 0x000fcc000f8e33ff */
[----:B------:R-:W-:-:S04]  /*40d0*/  IMAD.U32 R0, RZ, RZ, UR5 ;  /* 0x00000005ff007e24 */ /* 0x000fc8000f8e00ff */
[----:B------:R2:W3:Y:S02]  /*40e0*/  REDUX UR7, R0 ;  /* 0x00000000000773c4 */ /* 0x0004e40000000000 */
[----:B------:R4:W-:Y:S01]  /*40f0*/  UTCATOMSWS.AND URZ, UR5 ;  /* 0x0000000500ff79e3 */ /* 0x0009e20008000000 */
[----:B--2---:R-:W-:Y:S01]  /*4100*/  LOP3.LUT R0, RZ, UR4, RZ, 0x33, !PT ;  /* 0x00000004ff007c12 */ /* 0x004fe2000f8e33ff */
[----:B------:R-:W-:Y:S02]  /*4110*/  VOTEU.ANY UR4, UPT, PT ;  /* 0x0000000000047886 */ /* 0x000fe400038e0100 */
[----:B------:R-:W-:Y:S02]  /*4120*/  UFLO.U32 UR4, UR4 ;  /* 0x00000004000472bd */ /* 0x000fe400080e0000 */
[----:B------:R-:W2:Y:S04]  /*4130*/  REDUX UR6, R0 ;  /* 0x00000000000673c4 */ /* 0x000ea80000000000 */
[----:B-1----:R-:W-:-:S02]  /*4140*/  ISETP.EQ.U32.AND P0, PT, R2, UR4, PT ;  /* 0x0000000402007c0c */ /* 0x002fc4000bf02070 */
[----:B---3--:R-:W-:-:S11]  /*4150*/  MOV R2, UR7 ;  /* 0x0000000700027c02 */ /* 0x008fd60008000f00 */
[----:B------:R4:W-:Y:S01]  /*4160*/  @P0 ATOMS.AND RZ, [UR8+0x14], R2 ;  /* 0x00001402ffff098c */ /* 0x0009e2000a800008 */
[----:B--2---:R-:W-:-:S05]  /*4170*/  IMAD.U32 R0, RZ, RZ, UR6 ;  /* 0x00000006ff007e24 */ /* 0x004fca000f8e00ff */
[----:B------:R4:W-:Y:S01]  /*4180*/  @P0 ATOMS.AND RZ, [UR8+0x18], R0 ;  /* 0x00001800ffff098c */ /* 0x0009e2000a800008 */
[----:B------:R-:W-:Y:S05]  /*4190*/  BRA `(.L_x_69) ;  /* 0x0000000000147947 */ /* 0x000fea0003800000 */
.L_x_68:
[----:B------:R-:W-:Y:S02]  /*41a0*/  MOV R2, 0x41c0 ;  /* 0x000041c000027802 */ /* 0x000fe40000000f00 */
[----:B-----5:R-:W-:Y:S05]  /*41b0*/  CALL.REL.NOINC `($__internal_0_$__cuda_sm10x_tcgen05_guardrail_trap_col_being_dealloced_not_returned_by_alloc) ;  /* 0x0000003c00247944 */ /* 0x020fea0003c00000 */
[----:B------:R-:W-:Y:S05]  /*41c0*/  BRA `(.L_x_69) ;  /* 0x0000000000087947 */ /* 0x000fea0003800000 */
.L_x_67:
[----:B------:R-:W-:Y:S02]  /*41d0*/  MOV R2, 0x41f0 ;  /* 0x000041f000027802 */ /* 0x000fe40000000f00 */
[----:B-----5:R-:W-:Y:S05]  /*41e0*/  CALL.REL.NOINC `($__internal_2_$__cuda_sm10x_tcgen05_guardrail_trap_unallocated_columns_being_dealloced) ;  /* 0x0000003c00307944 */ /* 0x020fea0003c00000 */
.L_x_69:
[----:B------:R-:W-:Y:S01]  /*41f0*/  NOP ;  /* 0x0000000000007918 */ /* 0x000fe20000000000 */
[----:B----4-:R-:W-:Y:S05]  /*4200*/  EXIT ;  /* 0x000000000000794d */ /* 0x010fea0003800000 */
.L_x_51:
[----:B------:R-:W-:-:S09]  /*4210*/  UISETP.NE.OR UP2, UPT, UR10, 0x3, !UP2 ;  /* 0x000000030a00788c */ /* 0x000fd2000d745670 */
[----:B------:R-:W-:Y:S05]  /*4220*/  BRA.U UP2, `(.L_x_70) ;  /* 0x0000000d02ac7547 */ /* 0x000fea000b800000 */
[----:B------:R-:W1:Y:S01]  /*4230*/  LDC R0, c[0x0][0xb30] ;  /* 0x0002cc00ff007b82 */ /* 0x000e620000000800 */
[----:B------:R-:W2:Y:S01]  /*4240*/  LDCU.64 UR4, c[0x0][0x888] ;  /* 0x00011100ff0477ac */ /* 0x000ea20008000a00 */
[----:B------:R-:W-:Y:S01]  /*4250*/  IMAD.MOV.U32 R32, RZ, RZ, 0x1 ;  /* 0x00000001ff207424 */ /* 0x000fe200078e00ff */
[----:B------:R-:W-:Y:S01]  /*4260*/  CS2R R28, SRZ ;  /* 0x00000000001c7805 */ /* 0x000fe2000001ff00 */
[----:B------:R-:W-:Y:S01]  /*4270*/  IMAD.MOV.U32 R25, RZ, RZ, 0x2000 ;  /* 0x00002000ff197424 */ /* 0x000fe200078e00ff */
[----:B------:R-:W4:Y:S03]  /*4280*/  LDCU.64 UR18, c[0x0][0x890] ;  /* 0x00011200ff1277ac */ /* 0x000f260008000a00 */
[----:B------:R-:W3:Y:S01]  /*4290*/  LDC R24, c[0x0][0x370] ;  /* 0x0000dc00ff187b82 */ /* 0x000ee20000000800 */
[----:B------:R-:W-:Y:S01]  /*42a0*/  UMOV UR13, 0x400 ;  /* 0x00000400000d7882 */ /* 0x000fe20000000000 */
[----:B------:R-:W-:-:S02]  /*42b0*/  UPLOP3.LUT UP1, UPT, UPT, UPT, UPT, 0x40, 0x4 ;  /* 0x000000000004789c */ /* 0x000fc40003f2e870 */
[----:B------:R-:W-:Y:S01]  /*42c0*/  ULEA UR13, UR53, UR13, 0x18 ;  /* 0x0000000d350d7291 */ /* 0x000fe2000f8ec0ff */
[----:B------:R-:W-:-:S03]  /*42d0*/  UMOV UR8, URZ ;  /* 0x000000ff00087c82 */ /* 0x000fc60008000000 */
[----:B------:R-:W3:Y:S01]  /*42e0*/  LDC R3, c[0x0][0xb0c] ;  /* 0x0002c300ff037b82 */ /* 0x000ee20000000800 */
[----:B--2---:R-:W-:Y:S02]  /*42f0*/  UISETP.NE.U32.AND UP3, UPT, UR4, URZ, UPT ;  /* 0x000000ff0400728c */ /* 0x004fe4000bf65070 */
[----:B----4-:R-:W-:-:S05]  /*4300*/  UISETP.NE.U32.AND UP4, UPT, UR18, URZ, UPT ;  /* 0x000000ff1200728c */ /* 0x010fca000bf85070 */
[----:B------:R-:W2:Y:S01]  /*4310*/  LDC R18, c[0x0][0xb20] ;  /* 0x0002c800ff127b82 */ /* 0x000ea20000000800 */
[----:B-1----:R-:W-:Y:S01]  /*4320*/  ISETP.NE.AND P1, PT, R0, 0x1, PT ;  /* 0x000000010000780c */ /* 0x002fe20003f25270 */
[----:B------:R-:W-:Y:S02]  /*4330*/  UISETP.NE.AND.EX UP3, UPT, UR5, URZ, UPT, UP3 ;  /* 0x000000ff0500728c */ /* 0x000fe4000bf65330 */
[----:B------:R-:W-:-:S04]  /*4340*/  UISETP.NE.AND.EX UP4, UPT, UR19, URZ, UPT, UP4 ;  /* 0x000000ff1300728c */ /* 0x000fc8000bf85340 */
[----:B------:R-:W1:Y:S08]  /*4350*/  LDC.64 R30, c[0x0][0x348] ;  /* 0x0000d200ff1e7b82 */ /* 0x000e700000000a00 */
[----:B------:R-:W4:Y:S08]  /*4360*/  LDC.64 R16, c[0x0][0xb10] ;  /* 0x0002c400ff107b82 */ /* 0x000f300000000a00 */
[----:B------:R-:W1:Y:S08]  /*4370*/  LDC.64 R6, c[0x0][0xb18] ;  /* 0x0002c600ff067b82 */ /* 0x000e700000000a00 */
[----:B------:R-:W1:Y:S08]  /*4380*/  LDC.64 R4, c[0x0][0xb28] ;  /* 0x0002ca00ff047b82 */ /* 0x000e700000000a00 */
[----:B--23--:R-:W1:Y:S02]  /*4390*/  LDC R19, c[0x0][0x374] ;  /* 0x0000dd00ff137b82 */ /* 0x00ce640000000800 */
.L_x_79:
[C---:B------:R-:W-:Y:S02]  /*43a0*/  LEA R0, R29.reuse, UR13, 0x3 ;  /* 0x0000000d1d007c11 */ /* 0x040fe4000f8e18ff */
[----:B------:R-:W-:Y:S02]  /*43b0*/  SHF.L.U32 R2, R28, 0x1f, RZ ;  /* 0x0000001f1c027819 */ /* 0x000fe400000006ff */
[----:B------:R-:W-:Y:S02]  /*43c0*/  LEA R20, R29, UR13, 0x4 ;  /* 0x0000000d1d147c11 */ /* 0x000fe4000f8e20ff */
[----:B--2---:R-:W2:Y:S02]  /*43d0*/  SYNCS.PHASECHK.TRANS64.TRYWAIT P0, [R0+URZ+0x70], R2 ;  /* 0x00007002000075a7 */ /* 0x004ea400080011ff */
[----:B--2---:R-:W-:Y:S05]  /*43e0*/  @!P0 BRA `(.L_x_71) ;  /* 0x0000003400bc8947 */ /* 0x004fea0003800000 */
.L_x_143:
[----:B------:R-:W-:Y:S01]  /*43f0*/  ISETP.GE.AND P0, PT, R26, 0x1, PT ;  /* 0x000000011a00780c */ /* 0x000fe20003f06270 */
[----:B------:R-:W3:Y:S01]  /*4400*/  LDS.128 R20, [R20+0x100] ;  /* 0x0001000014147984 */ /* 0x000ee20000000c00 */
[----:B--2---:R-:W-:Y:S01]  /*4410*/  VIADD R0, R0, 0x80 ;  /* 0x0000008000007836 */ /* 0x004fe20000000000 */
[----:B------:R-:W-:Y:S01]  /*4420*/  @!PT LDS RZ, [RZ] ;  /* 0x00000000fffff984 */ /* 0x000fe20000000800 */
[----:B------:R-:W-:Y:S01]  /*4430*/  @!PT LDS RZ, [RZ] ;  /* 0x00000000fffff984 */ /* 0x000fe20000000800 */
[----:B------:R-:W-:Y:S01]  /*4440*/  @!PT LDS RZ, [RZ] ;  /* 0x00000000fffff984 */ /* 0x000fe20000000800 */
[----:B------:R-:W-:Y:S01]  /*4450*/  @!PT LDS RZ, [RZ] ;  /* 0x00000000fffff984 */ /* 0x000fe20000000800 */
[----:B------:R2:W-:Y:S06]  /*4460*/  MEMBAR.ALL.CTA ;  /* 0x0000000000007992 */ /* 0x0005ec0000008000 */
[----:B--2---:R-:W2:Y:S01]  /*4470*/  FENCE.VIEW.ASYNC.S ;  /* 0x00000000000073c6 */ /* 0x004ea20000000000 */
[----:B------:R-:W-:Y:S04]  /*4480*/  PRMT R0, RZ, 0x654, R0 ;  /* 0x00000654ff007816 */ /* 0x000fe80000000000 */
[----:B--2---:R2:W-:Y:S01]  /*4490*/  SYNCS.ARRIVE.TRANS64.RED.A1T0 RZ, [R0+URZ], RZ ;  /* 0x000000ff00ff79a7 */ /* 0x0045e200081004ff */
[----:B---3--:R-:W-:Y:S11]  /*44a0*/  LOP3.LUT P3, RZ, R22, 0x1, RZ, 0xc0, !PT ;  /* 0x0000000116ff7812 */ /* 0x008ff6000786c0ff */
[----:B------:R-:W-:Y:S02]  /*44b0*/  @!UPT UIADD3 URZ, UPT, UPT, URZ, URZ, URZ ;  /* 0x000000fffffff290 */ /* 0x000fe4000fffe0ff */
[----:B------:R-:W-:Y:S02]  /*44c0*/  @P3 MOV R11, R20 ;  /* 0x00000014000b3202 */ /* 0x000fe40000000f00 */
[----:B------:R-:W-:Y:S01]  /*44d0*/  @P3 LOP3.LUT R10, R21, 0xffff, RZ, 0xc0, !PT ;  /* 0x0000ffff150a3812 */ /* 0x000fe200078ec0ff */
[----:B--2---:R-:W-:Y:S06]  /*44e0*/  @!P0 BRA `(.L_x_72) ;  /* 0x0000000000a48947 */ /* 0x004fec0003800000 */
[-C--:B-1----:R-:W-:Y:S01]  /*44f0*/  IMAD.HI.U32 R0, R19, R7.reuse, RZ ;  /* 0x0000000713007227 */ /* 0x082fe200078e00ff */
[----:B------:R-:W-:Y:S02]  /*4500*/  ISETP.NE.AND P0, PT, R6, 0x1, PT ;  /* 0x000000010600780c */ /* 0x000fe40003f05270 */
[----:B------:R-:W-:Y:S01]  /*4510*/  ISETP.NE.AND P2, PT, R26, 0x1, PT ;  /* 0x000000011a00780c */ /* 0x000fe20003f45270 */
[----:B----4-:R-:W-:Y:S01]  /*4520*/  IMAD.HI.U32 R9, R24, R16, RZ ;  /* 0x0000001018097227 */ /* 0x010fe200078e00ff */
[----:B------:R-:W-:Y:S02]  /*4530*/  SHF.R.U32.HI R0, RZ, R18, R0 ;  /* 0x00000012ff007219 */ /* 0x000fe40000011600 */
[----:B------:R-:W-:Y:S01]  /*4540*/  ISETP.NE.AND P4, PT, R3, 0x1, PT ;  /* 0x000000010300780c */ /* 0x000fe20003f85270 */
[----:B------:R-:W-:Y:S01]  /*4550*/  IMAD.HI.U32 R13, R10, R7, RZ ;  /* 0x000000070a0d7227 */ /* 0x000fe200078e00ff */
[----:B------:R-:W-:Y:S02]  /*4560*/  SHF.R.U32.HI R9, RZ, R17, R9 ;  /* 0x00000011ff097219 */ /* 0x000fe40000011609 */
[----:B------:R-:W-:Y:S01]  /*4570*/  SEL R0, R19, R0, !P0 ;  /* 0x0000000013007207 */ /* 0x000fe20004000000 */
[----:B------:R-:W-:Y:S01]  /*4580*/  IMAD.HI.U32 R12, R11, R16, RZ ;  /* 0x000000100b0c7227 */ /* 0x000fe200078e00ff */
[----:B------:R-:W-:Y:S03]  /*4590*/  SEL R9, R24, R9, !P4 ;  /* 0x0000000918097207 */ /* 0x000fe60006000000 */
[-C--:B------:R-:W-:Y:S01]  /*45a0*/  IMAD.HI.U32 R8, R0, R4.reuse, RZ ;  /* 0x0000000400087227 */ /* 0x080fe200078e00ff */
[----:B------:R-:W-:Y:S03]  /*45b0*/  SHF.R.U32.HI R12, RZ, R17, R12 ;  /* 0x00000011ff0c7219 */ /* 0x000fe6000001160c */
[----:B------:R-:W-:Y:S01]  /*45c0*/  IMAD.HI.U32 R2, R9, R4, RZ ;  /* 0x0000000409027227 */ /* 0x000fe200078e00ff */
[-C--:B------:R-:W-:Y:S02]  /*45d0*/  @P2 SHF.R.U32.HI R0, RZ, R5.reuse, R8 ;  /* 0x00000005ff002219 */ /* 0x080fe40000011608 */
[----:B------:R-:W-:Y:S02]  /*45e0*/  SHF.R.U32.HI R8, RZ, R18, R13 ;  /* 0x00000012ff087219 */ /* 0x000fe4000001160d */
[----:B------:R-:W-:Y:S01]  /*45f0*/  @P2 SHF.R.U32.HI R9, RZ, R5, R2 ;  /* 0x00000005ff092219 */ /* 0x000fe20000011602 */
[----:B------:R-:W-:Y:S01]  /*4600*/  IMAD R0, R26, R0, RZ ;  /* 0x000000001a007224 */ /* 0x000fe200078e02ff */
[----:B------:R-:W-:Y:S02]  /*4610*/  SEL R8, R10, R8, !P0 ;  /* 0x000000080a087207 */ /* 0x000fe40004000000 */
[----:B------:R-:W-:Y:S01]  /*4620*/  SEL R2, R11, R12, !P4 ;  /* 0x0000000c0b027207 */ /* 0x000fe20006000000 */
[----:B------:R-:W-:Y:S01]  /*4630*/  IMAD R12, R26, R9, RZ ;  /* 0x000000091a0c7224 */ /* 0x000fe200078e02ff */
[C---:B------:R-:W-:Y:S01]  /*4640*/  ISETP.GE.AND P0, PT, R8.reuse, R0, PT ;  /* 0x000000000800720c */ /* 0x040fe20003f06270 */
[----:B------:R-:W-:Y:S03]  /*4650*/  IMAD.HI.U32 R0, R8, R4, RZ ;  /* 0x0000000408007227 */ /* 0x000fe600078e00ff */
[----:B------:R-:W-:Y:S02]  /*4660*/  ISETP.GE.OR P0, PT, R2, R12, P0 ;  /* 0x0000000c0200720c */ /* 0x000fe40000706670 */
[-C--:B------:R-:W-:Y:S04]  /*4670*/  SHF.R.U32.HI R0, RZ, R5.reuse, R0 ;  /* 0x00000005ff007219 */ /* 0x080fe80000011600 */
[----:B------:R-:W-:Y:S05]  /*4680*/  SEL R13, R8, R0, !P2 ;  /* 0x00000000080d7207 */ /* 0x000fea0005000000 */
[----:B------:R-:W-:Y:S02]  /*4690*/  IMAD.MOV R12, RZ, RZ, -R13 ;  /* 0x000000ffff0c7224 */ /* 0x000fe400078e0a0d */
[----:B------:R-:W-:Y:S04]  /*46a0*/  @!P0 IMAD.HI.U32 R0, R2, R4, RZ ;  /* 0x0000000402008227 */ /* 0x000fe800078e00ff */
[----:B------:R-:W-:Y:S01]  /*46b0*/  IMAD R12, R26, R12, R8 ;  /* 0x0000000c1a0c7224 */ /* 0x000fe200078e0208 */
[----:B------:R-:W-:Y:S04]  /*46c0*/  @!P0 SHF.R.U32.HI R0, RZ, R5, R0 ;  /* 0x00000005ff008219 */ /* 0x000fe80000011600 */
[----:B------:R-:W-:Y:S04]  /*46d0*/  @!P0 SEL R0, R2, R0, !P2 ;  /* 0x0000000002008207 */ /* 0x000fe80005000000 */
[----:B------:R-:W-:Y:S01]  /*46e0*/  @!P0 IADD3 R13, PT, PT, R13, -R0, RZ ;  /* 0x800000000d0d8210 */ /* 0x000fe20007ffe0ff */
[----:B------:R-:W-:Y:S01]  /*46f0*/  @!P0 IMAD R0, R9, R12, R0 ;  /* 0x0000000c09008224 */ /* 0x000fe200078e0200 */
[----:B------:R-:W-:Y:S01]  /*4700*/  IADD3 R9, PT, PT, -R8, RZ, RZ ;  /* 0x000000ff08097210 */ /* 0x000fe20007ffe1ff */
[--C-:B------:R-:W-:Y:S02]  /*4710*/  IMAD.MOV R12, RZ, RZ, -R2.reuse ;  /* 0x000000ffff0c7224 */ /* 0x100fe400078e0a02 */
[----:B------:R-:W-:Y:S02]  /*4720*/  @!P0 IMAD R8, R13, R26, R2 ;  /* 0x0000001a0d088224 */ /* 0x000fe400078e0202 */
[----:B------:R-:W-:Y:S02]  /*4730*/  @!P0 IMAD.MOV.U32 R2, RZ, RZ, R0 ;  /* 0x000000ffff028224 */ /* 0x000fe400078e0000 */
[----:B------:R-:W-:Y:S02]  /*4740*/  IMAD R11, R3, R12, R11 ;  /* 0x0000000c030b7224 */ /* 0x000fe400078e020b */
[----:B------:R-:W-:Y:S02]  /*4750*/  IMAD R10, R6, R9, R10 ;  /* 0x00000009060a7224 */ /* 0x000fe400078e020a */
[----:B------:R-:W-:Y:S02]  /*4760*/  IMAD R11, R2, R3, R11 ;  /* 0x00000003020b7224 */ /* 0x000fe400078e020b */
[----:B------:R-:W-:Y:S02]  /*4770*/  IMAD R10, R8, R6, R10 ;  /* 0x00000006080a7224 */ /* 0x000fe400078e020a */
.L_x_72:
[----:B------:R-:W-:Y:S05]  /*4780*/  BRA.U UP1, `(.L_x_73) ;  /* 0x0000000101107547 */ /* 0x000fea000b800000 */
[----:B------:R-:W-:Y:S04]  /*4790*/  MOV R2, UR20 ;  /* 0x0000001400027c02 */ /* 0x000fe80008000f00 */
[----:B------:R-:W-:Y:S04]  /*47a0*/  SHF.L.U32 R2, R2, 0x1f, RZ ;  /* 0x0000001f02027819 */ /* 0x000fe800000006ff */
[----:B------:R-:W2:Y:S02]  /*47b0*/  SYNCS.PHASECHK.TRANS64.TRYWAIT P0, [UR13+0x68], R2 ;  /* 0x00006802ff0075a7 */ /* 0x000ea4000800110d */
[----:B--2---:R-:W-:Y:S05]  /*47c0*/  @!P0 BRA `(.L_x_74) ;  /* 0x0000003000d88947 */ /* 0x004fea0003800000 */
.L_x_73:
[----:B------:R-:W-:Y:S02]  /*47d0*/  R2UR UR11, R15 ;  /* 0x000000000f0b72ca */ /* 0x000fe400000e0000 */
[----:B------:R-:W-:Y:S02]  /*47e0*/  R2UR UR10, R14 ;  /* 0x000000000e0a72ca */ /* 0x000fe400000e0000 */
[----:B------:R-:W-:Y:S04]  /*47f0*/  ISETP.NE.U32.AND P2, PT, RZ, UR18, PT ;  /* 0x00000012ff007c0c */ /* 0x000fe8000bf45070 */
[----:B------:R-:W-:Y:S05]  /*4800*/  ISETP.NE.AND.EX P2, PT, RZ, UR19, PT, P2 ;  /* 0x00000013ff007c0c */ /* 0x000fea000bf45320 */
[----:B------:R-:W-:Y:S02]  /*4810*/  USHF.L.U32 UR11, UR11, 0x6, URZ ;  /* 0x000000060b0b7899 */ /* 0x000fe400080006ff */
[----:B------:R-:W-:Y:S01]  /*4820*/  USHF.L.U32 UR10, UR10, 0x6, URZ ;  /* 0x000000060a0a7899 */ /* 0x000fe200080006ff */
[----:B------:R-:W-:Y:S11]  /*4830*/  BRA.U !UP4, `(.L_x_75) ;  /* 0x000000010c347547 */ /* 0x000ff6000b800000 */
[----:B------:R-:W-:Y:S01]  /*4840*/  UPLOP3.LUT UP0, UPT, UPT, UPT, UP3, 0x80, 0x8 ;  /* 0x000000000008789c */ /* 0x000fe20003f0f030 */
[----:B--2---:R-:W-:Y:S02]  /*4850*/  HFMA2 R0, -RZ, RZ, 0, 5.9604644775390625e-08 ;  /* 0x00000001ff007431 */ /* 0x004fe400000001ff */
[----:B------:R-:W-:Y:S03]  /*4860*/  IMAD.MOV.U32 R64, RZ, RZ, 0x1 ;  /* 0x00000001ff407424 */ /* 0x000fe600078e00ff */
[----:B------:R-:W-:Y:S05]  /*4870*/  PLOP3.LUT P0, PT, PT, PT, UP0, 0x80, 0x8 ;  /* 0x000000000008781c */ /* 0x000fea0003f0f008 */
[----:B------:R-:W2:Y:S01]  /*4880*/  @UP0 LDCU.64 UR4, c[0x0][0x888] ;  /* 0x00011100ff0407ac */ /* 0x000ea20008000a00 */
[----:B------:R-:W-:Y:S07]  /*4890*/  @UP0 UIMAD UR6, UR60, UR18, URZ ;  /* 0x000000123c0602a4 */ /* 0x000fee000f8e02ff */
[----:B------:R-:W-:Y:S01]  /*48a0*/  @!P0 PRMT R64, R0, 0x7610, R64 ;  /* 0x0000761000408816 */ /* 0x000fe20000000040 */
[----:B--2---:R-:W-:Y:S06]  /*48b0*/  @UP0 UIMAD.WIDE UR4, UR6, 0x4, UR4 ;  /* 0x00000004060408a5 */ /* 0x004fec000f8e0204 */
[----:B------:R-:W-:Y:S01]  /*48c0*/  IMAD.U32 R8, RZ, RZ, UR4 ;  /* 0x00000004ff087e24 */ /* 0x000fe2000f8e00ff */
[----:B------:R-:W-:Y:S04]  /*48d0*/  MOV R9, UR5 ;  /* 0x0000000500097c02 */ /* 0x000fe80008000f00 */
[----:B------:R-:W2:Y:S01]  /*48e0*/  @!UP0 LDCU UR4, c[0x0][0x880] ;  /* 0x00011000ff0487ac */ /* 0x000ea20008000800 */
[----:B-----5:R3:W5:Y:S02]  /*48f0*/  @P0 LDG.E R35, desc[UR56][R8.64] ;  /* 0x0000003808230981 */ /* 0x020764000c1e1900 */
[----:B--23--:R-:W-:Y:S07]  /*4900*/  @!P0 IMAD.U32 R35, RZ, RZ, UR4 ;  /* 0x00000004ff238e24 */ /* 0x00cfee000f8e00ff */
.L_x_75:
[----:B-----5:R-:W-:Y:S01]  /*4910*/  @!P2 FSETP.EQ.AND P0, PT, R35, RZ, PT ;  /* 0x000000ff2300a20b */ /* 0x020fe20003f02000 */
[----:B------:R-:W-:Y:S01]  /*4920*/  @!UPT UIADD3 URZ, UPT, UPT, URZ, URZ, URZ ;  /* 0x000000fffffff290 */ /* 0x000fe2000fffe0ff */
[----:B------:R-:W-:Y:S11]  /*4930*/  @!P2 BRA `(.L_x_76) ;  /* 0x000000000014a947 */ /* 0x000ff60003800000 */
[----:B------:R-:W-:Y:S02]  /*4940*/  LOP3.LUT P2, RZ, R64, 0xff, RZ, 0xc0, !PT ;  /* 0x000000ff40ff7812 */ /* 0x000fe4000784c0ff */
[----:B------:R-:W-:Y:S04]  /*4950*/  PLOP3.LUT P0, PT, PT, PT, UP0, 0x80, 0x8 ;  /* 0x000000000008781c */ /* 0x000fe80003f0f008 */
[----:B------:R-:W-:Y:S07]  /*4960*/  PLOP3.LUT P0, PT, P0, PT, PT, 0x8, 0x80 ;  /* 0x000000000080781c */ /* 0x000fee000070e170 */
[----:B------:R-:W-:Y:S11]  /*4970*/  @P2 FSETP.EQ.AND P0, PT, R35, RZ, PT ;  /* 0x000000ff2300220b */ /* 0x000ff60003f02000 */
[----:B------:R-:W-:Y:S02]  /*4980*/  @!UPT UIADD3 URZ, UPT, UPT, URZ, URZ, URZ ;  /* 0x000000fffffff290 */ /* 0x000fe4000fffe0ff */
.L_x_76:
[----:B------:R-:W-:Y:S01]  /*4990*/  ULEA UR4, UR8, UR13, 0x3 ;  /* 0x0000000d08047291 */ /* 0x000fe2000f8e18ff */
[----:B------:R-:W-:Y:S02]  /*49a0*/  SHF.L.U32 R9, R32, 0x1f, RZ ;  /* 0x0000001f20097819 */ /* 0x000fe400000006ff */
[----:B------:R-:W-:Y:S04]  /*49b0*/  ELECT P4, URZ, PT ;  /* 0x0000000000ff782f */ /* 0x000fe80003880000 */
[----:B------:R-:W-:Y:S02]  /*49c0*/  PLOP3.LUT P4, PT, P0, P4, PT, 0xf2, 0x2f ;  /* 0x00000000002f781c */ /* 0x000fe40000789e72 */
[----:B------:R-:W3:Y:S11]  /*49d0*/  SYNCS.PHASECHK.TRANS64.TRYWAIT P2, [UR4+0x48], R9 ;  /* 0x00004809ff0075a7 */ /* 0x000ef60008041104 */
[----:B-1----:R-:W-:Y:S05]  /*49e0*/  @!P4 IADD3 R8, P0, PT, R30, 0x580, RZ ;  /* 0x000005801e08c810 */ /* 0x002fea0007f1e0ff */
[----:B--2---:R-:W-:Y:S01]  /*49f0*/  @!P4 IMAD.X R2, RZ, RZ, R31, P0 ;  /* 0x000000ffff02c224 */ /* 0x004fe200000e061f */
[----:B---3--:R-:W-:Y:S07]  /*4a00*/  @!P2 BRA `(.L_x_77) ;  /* 0x000000300060a947 */ /* 0x008fee0003800000 */
.L_x_146:
[----:B------:R-:W2:Y:S01]  /*4a10*/  LDC.64 R12, c[0x0][0xb18] ;  /* 0x0002c600ff0c7b82 */ /* 0x000ea20000000a00 */
[----:B------:R-:W-:Y:S01]  /*4a20*/  @!P4 R2UR UR6, R2 ;  /* 0x000000000206c2ca */ /* 0x000fe200000e0000 */
[----:B------:R-:W-:Y:S01]  /*4a30*/  VOTEU.ALL UP2, P4 ;  /* 0x0000000000ff7886 */ /* 0x000fe20002040000 */
[----:B------:R-:W-:Y:S01]  /*4a40*/  @!P4 R2UR UR7, R8 ;  /* 0x000000000807c2ca */ /* 0x000fe200000e0000 */
[----:B------:R-:W-:Y:S01]  /*4a50*/  UIADD3 UR5, UPT, UPT, UR8, 0x1, URZ ;  /* 0x0000000108057890 */ /* 0x000fe2000fffe0ff */
[----:B-1----:R-:W-:Y:S03]  /*4a60*/  @!P4 IMAD.MOV.U32 R0, RZ, RZ, 0x2000 ;  /* 0x00002000ff00c424 */ /* 0x002fe600078e00ff */
[----:B------:R-:W1:Y:S01]  /*4a70*/  @!P1 LDC R2, c[0x0][0xb0c] ;  /* 0x0002c300ff029b82 */ /* 0x000e620000000800 */
[----:B------:R-:W-:Y:S01]  /*4a80*/  @!UP2 ULEA UR8, UR8, UR13, 0xd ;  /* 0x0000000d0808a291 */ /* 0x000fe2000f8e68ff */
[----:B------:R-:W-:Y:S01]  /*4a90*/  @P3 SHF.R.U32.HI R27, RZ, 0x10, R21 ;  /* 0x00000010ff1b3819 */ /* 0x000fe20000011615 */
[----:B------:R-:W-:Y:S01]  /*4aa0*/  UIADD3 UR9, UPT, UPT, UR4, 0x30, URZ ;  /* 0x0000003004097890 */ /* 0x000fe2000fffe0ff */
[----:B------:R-:W-:Y:S01]  /*4ab0*/  VIADD R29, R29, 0x1 ;  /* 0x000000011d1d7836 */ /* 0x000fe20000000000 */
[----:B------:R-:W-:Y:S01]  /*4ac0*/  @!UP2 UIADD3 UR8, UPT, UPT, UR8, 0x400, URZ ;  /* 0x000004000808a890 */ /* 0x000fe2000fffe0ff */
[----:B------:R-:W-:Y:S01]  /*4ad0*/  VOTEU.ALL UP1, P4 ;  /* 0x0000000000ff7886 */ /* 0x000fe20002020000 */
[----:B------:R-:W-:Y:S01]  /*4ae0*/  IMAD.U32 R9, RZ, RZ, UR6 ;  /* 0x00000006ff097e24 */ /* 0x000fe2000f8e00ff */
[----:B------:R-:W-:Y:S01]  /*4af0*/  UMOV UR22, 0x0 ;  /* 0x0000000000167882 */ /* 0x000fe20000000000 */
[----:B------:R-:W-:Y:S01]  /*4b00*/  IMAD.U32 R8, RZ, RZ, UR7 ;  /* 0x00000007ff087e24 */ /* 0x000fe2000f8e00ff */
[----:B------:R-:W-:Y:S01]  /*4b10*/  UMOV UR23, 0x10000000 ;  /* 0x1000000000177882 */ /* 0x000fe20000000000 */
[----:B------:R-:W-:Y:S01]  /*4b20*/  UMOV UR12, UR60 ;  /* 0x0000003c000c7c82 */ /* 0x000fe20008000000 */
[----:B------:R-:W-:Y:S01]  /*4b30*/  @!P4 R2UR UR17, R9 ;  /* 0x000000000911c2ca */ /* 0x000fe200000e0000 */
[----:B------:R-:W-:Y:S01]  /*4b40*/  UISETP.NE.AND UP5, UPT, UR5, 0x3, UPT ;  /* 0x000000030500788c */ /* 0x000fe2000bfa5270 */
[----:B------:R-:W-:Y:S01]  /*4b50*/  @!P4 R2UR UR16, R8 ;  /* 0x000000000810c2ca */ /* 0x000fe200000e0000 */
[----:B------:R-:W-:Y:S01]  /*4b60*/  UPRMT UR14, UR53, 0x654, UR9 ;  /* 0x00000654350e7896 */ /* 0x000fe20008000009 */
[----:B------:R-:W3:Y:S01]  /*4b70*/  LDC.64 R8, c[0x0][0xb10] ;  /* 0x0002c400ff087b82 */ /* 0x000ee20000000a00 */
[----:B------:R-:W-:Y:S02]  /*4b80*/  USEL UR7, UR5, URZ, UP5 ;  /* 0x000000ff05077287 */ /* 0x000fe4000a800000 */
[----:B------:R-:W-:Y:S02]  /*4b90*/  USEL UR5, URZ, 0x1, UP5 ;  /* 0x00000001ff057887 */ /* 0x000fe4000a800000 */
[----:B------:R-:W-:Y:S04]  /*4ba0*/  ULEA UR6, UR7, UR13, 0x3 ;  /* 0x0000000d07067291 */ /* 0x000fe8000f8e18ff */
[----:B------:R-:W-:Y:S02]  /*4bb0*/  LOP3.LUT R32, R32, UR5, RZ, 0x3c, !PT ;  /* 0x0000000520207c12 */ /* 0x000fe4000f8e3cff */
[----:B------:R1:W-:Y:S01]  /*4bc0*/  @!UP1 UTMALDG.3D [UR8], [UR16], desc[UR22] ;  /* 0x00001608100095b4 */ /* 0x0003e20008011000 */
[----:B------:R5:W-:Y:S01]  /*4bd0*/  @!P4 SYNCS.ARRIVE.TRANS64.RED.A0TR RZ, [UR4+0x30], R0 ;  /* 0x00003000ffffc9a7 */ /* 0x000be20008300404 */
[----:B------:R-:W-:Y:S01]  /*4be0*/  SHF.L.U32 R14, R32, 0x1f, RZ ;  /* 0x0000001f200e7819 */ /* 0x000fe200000006ff */
[C---:B---3--:R-:W-:Y:S01]  /*4bf0*/  @!P1 IMAD.HI.U32 R8, R11.reuse, R8, RZ ;  /* 0x000000080b089227 */ /* 0x048fe200078e00ff */
[----:B--2---:R-:W-:Y:S02]  /*4c00*/  @!P1 ISETP.NE.AND P0, PT, R12, 0x1, PT ;  /* 0x000000010c00980c */ /* 0x004fe40003f05270 */
[----:B-1----:R-:W-:Y:S01]  /*4c10*/  @!P1 ISETP.NE.AND P2, PT, R2, 0x1, PT ;  /* 0x000000010200980c */ /* 0x002fe20003f45270 */
[----:B------:R-:W-:Y:S01]  /*4c20*/  SYNCS.ARRIVE.TRANS64.RED.A1T0 RZ, [UR14], RZ ;  /* 0x000000ffffff79a7 */ /* 0x000fe2000810040e */
[C---:B------:R-:W-:Y:S01]  /*4c30*/  @!P1 IMAD.HI.U32 R13, R10.reuse, R13, RZ ;  /* 0x0000000d0a0d9227 */ /* 0x040fe200078e00ff */
[----:B------:R-:W-:Y:S04]  /*4c40*/  @!P1 SHF.R.U32.HI R8, RZ, R9, R8 ;  /* 0x00000009ff089219 */ /* 0x000fe80000011608 */
[----:B------:R-:W-:Y:S01]  /*4c50*/  @!P1 SEL R8, R11, R8, !P2 ;  /* 0x000000080b089207 */ /* 0x000fe20005000000 */
[----:B------:R-:W1:Y:S01]  /*4c60*/  SYNCS.PHASECHK.TRANS64.TRYWAIT P5, [UR6+0x48], R14 ;  /* 0x0000480eff0075a7 */ /* 0x000e6200080a1106 */
[----:B-----5:R-:W2:Y:S02]  /*4c70*/  @!P1 LDC R0, c[0x0][0xb20] ;  /* 0x0002c800ff009b82 */ /* 0x020ea40000000800 */
[----:B--2---:R-:W-:Y:S04]  /*4c80*/  @!P1 SHF.R.U32.HI R0, RZ, R0, R13 ;  /* 0x00000000ff009219 */ /* 0x004fe8000001160d */
[----:B------:R-:W-:Y:S05]  /*4c90*/  @!P1 SEL R9, R10, R0, !P0 ;  /* 0x000000000a099207 */ /* 0x000fea0004000000 */
[----:B------:R-:W-:Y:S02]  /*4ca0*/  @!P1 IMAD.IADD R0, R9, 0x1, -R8 ;  /* 0x0000000109009824 */ /* 0x000fe400078e0a08 */
[----:B------:R-:W-:Y:S02]  /*4cb0*/  @!P1 IMAD.IADD R8, R8, 0x1, -R9 ;  /* 0x0000000108089824 */ /* 0x000fe400078e0a09 */
[----:B------:R-:W-:Y:S02]  /*4cc0*/  @!P1 IMAD R11, R0, R2, R11 ;  /* 0x00000002000b9224 */ /* 0x000fe400078e020b */
[----:B------:R-:W-:Y:S01]  /*4cd0*/  @!P1 IMAD R10, R8, R12, R10 ;  /* 0x0000000c080a9224 */ /* 0x000fe200078e020a */
[----:B-1----:R-:W-:Y:S06]  /*4ce0*/  @!P5 BRA `(.L_x_78) ;  /* 0x0000002c00c0d947 */ /* 0x002fec0003800000 */
.L_x_148:
[----:B------:R-:W-:Y:S01]  /*4cf0*/  UIADD3 UR9, UPT, UPT, UR6, 0x30, URZ ;  /* 0x0000003006097890 */ /* 0x000fe2000fffe0ff */
[----:B------:R-:W-:Y:S01]  /*4d00*/  @!P4 IADD3 R2, P0, PT, R30, 0x580, RZ ;  /* 0x000005801e02c810 */ /* 0x000fe20007f1e0ff */
[----:B------:R-:W-:Y:S01]  /*4d10*/  VOTEU.ALL UP1, P4 ;  /* 0x0000000000ff7886 */ /* 0x000fe20002020000 */
[----:B------:R-:W-:Y:S01]  /*4d20*/  UMOV UR16, 0x0 ;  /* 0x0000000000107882 */ /* 0x000fe20000000000 */
[----:B------:R-:W-:Y:S01]  /*4d30*/  UMOV UR17, 0x10000000 ;  /* 0x1000000000117882 */ /* 0x000fe20000000000 */
[----:B------:R-:W-:Y:S01]  /*4d40*/  @!P4 R2UR UR5, R2 ;  /* 0x000000000205c2ca */ /* 0x000fe200000e0000 */
[----:B-1----:R-:W-:Y:S01]  /*4d50*/  @!P4 IMAD.X R0, RZ, RZ, R31, P0 ;  /* 0x000000ffff00c224 */ /* 0x002fe200000e061f */
[----:B------:R-:W-:Y:S01]  /*4d60*/  @!UP1 ULEA UR8, UR7, UR13, 0xd ;  /* 0x0000000d07089291 */ /* 0x000fe2000f8e68ff */
[----:B------:R-:W-:Y:S01]  /*4d70*/  ISETP.NE.AND P0, PT, R29, 0x2, PT ;  /* 0x000000021d00780c */ /* 0x000fe20003f05270 */
[----:B------:R-:W-:Y:S01]  /*4d80*/  @!UP1 UIADD3 UR10, UPT, UPT, UR10, 0x20, URZ ;  /* 0x000000200a0a9890 */ /* 0x000fe2000fffe0ff */
[----:B------:R-:W-:Y:S01]  /*4d90*/  IMAD.IADD R14, R10, 0x1, R62 ;  /* 0x000000010a0e7824 */ /* 0x000fe200078e023e */
[----:B------:R-:W-:Y:S01]  /*4da0*/  @!P4 R2UR UR4, R0 ;  /* 0x000000000004c2ca */ /* 0x000fe200000e0000 */
[----:B------:R-:W-:Y:S01]  /*4db0*/  @!UP1 UIADD3 UR8, UPT, UPT, UR8, 0x400, URZ ;  /* 0x0000040008089890 */ /* 0x000fe2000fffe0ff */
[----:B------:R-:W-:Y:S01]  /*4dc0*/  SEL R0, RZ, 0x1, P0 ;  /* 0x00000001ff007807 */ /* 0x000fe20000000000 */
[----:B------:R-:W-:Y:S01]  /*4dd0*/  VOTEU.ALL UP1, P4 ;  /* 0x0000000000ff7886 */ /* 0x000fe20002020000 */
[----:B------:R-:W-:Y:S01]  /*4de0*/  UMOV UR12, UR60 ;  /* 0x0000003c000c7c82 */ /* 0x000fe20008000000 */
[----:B------:R-:W-:Y:S01]  /*4df0*/  @P3 R2UR UR60, R27 ;  /* 0x000000001b3c32ca */ /* 0x000fe200000e0000 */
[----:B------:R-:W-:Y:S01]  /*4e00*/  IMAD.IADD R15, R11, 0x1, R63 ;  /* 0x000000010b0f7824 */ /* 0x000fe200078e023f */
[----:B------:R-:W-:Y:S01]  /*4e10*/  LOP3.LUT R28, R28, R0, RZ, 0x3c, !PT ;  /* 0x000000001c1c7212 */ /* 0x000fe200078e3cff */
[----:B------:R-:W-:Y:S01]  /*4e20*/  IMAD.U32 R8, RZ, RZ, UR5 ;  /* 0x00000005ff087e24 */ /* 0x000fe2000f8e00ff */
[----:B------:R-:W-:Y:S04]  /*4e30*/  SEL R29, R29, RZ, P0 ;  /* 0x000000ff1d1d7207 */ /* 0x000fe80000000000 */
[----:B------:R-:W-:Y:S01]  /*4e40*/  IMAD.U32 R9, RZ, RZ, UR4 ;  /* 0x00000004ff097e24 */ /* 0x000fe2000f8e00ff */
[----:B------:R-:W-:Y:S01]  /*4e50*/  @!P4 R2UR UR14, R8 ;  /* 0x00000000080ec2ca */ /* 0x000fe200000e0000 */
[----:B------:R-:W-:Y:S03]  /*4e60*/  UPRMT UR4, UR53, 0x654, UR9 ;  /* 0x0000065435047896 */ /* 0x000fe60008000009 */
[----:B------:R-:W-:Y:S11]  /*4e70*/  @!P4 R2UR UR15, R9 ;  /* 0x00000000090fc2ca */ /* 0x000ff600000e0000 */
[----:B------:R-:W-:Y:S02]  /*4e80*/  @!UPT UIADD3 URZ, UPT, UPT, URZ, URZ, URZ ;  /* 0x000000fffffff290 */ /* 0x000fe4000fffe0ff */
[----:B------:R1:W-:Y:S01]  /*4e90*/  @!UP1 UTMALDG.3D [UR8], [UR14], desc[UR16] ;  /* 0x000010080e0095b4 */ /* 0x0003e20008011000 */
[----:B------:R2:W-:Y:S01]  /*4ea0*/  @!P4 SYNCS.ARRIVE.TRANS64.RED.A0TR RZ, [UR6+0x30], R25 ;  /* 0x00003019ffffc9a7 */ /* 0x0005e20008300406 */
[----:B------:R-:W-:Y:S01]  /*4eb0*/  SYNCS.ARRIVE.TRANS64.RED.A1T0 RZ, [UR4], RZ ;  /* 0x000000ffffff79a7 */ /* 0x000fe20008100404 */
[----:B------:R-:W-:Y:S04]  /*4ec0*/  UIADD3 UR4, UPT, UPT, UR7, 0x1, URZ ;  /* 0x0000000107047890 */ /* 0x000fe8000fffe0ff */
[----:B------:R-:W-:Y:S04]  /*4ed0*/  UISETP.NE.AND UP1, UPT, UR4, 0x3, UPT ;  /* 0x000000030400788c */ /* 0x000fe8000bf25270 */
[----:B------:R-:W-:Y:S06]  /*4ee0*/  USEL UR5, URZ, 0x1, UP1 ;  /* 0x00000001ff057887 */ /* 0x000fec0008800000 */
[----:B------:R-:W-:Y:S01]  /*4ef0*/  LOP3.LUT R32, R32, UR5, RZ, 0x3c, !PT ;  /* 0x0000000520207c12 */ /* 0x000fe2000f8e3cff */
[----:B-1----:R-:W-:Y:S02]  /*4f00*/  USEL UR8, UR4, URZ, UP1 ;  /* 0x000000ff04087287 */ /* 0x002fe40008800000 */
[----:B------:R-:W-:Y:S01]  /*4f10*/  UPLOP3.LUT UP1, UPT, UPT, UPT, UPT, 0x80, 0x8 ;  /* 0x000000000008789c */ /* 0x000fe20003f2f070 */
[----:B------:R-:W-:Y:S10]  /*4f20*/  @P3 BRA `(.L_x_79) ;  /* 0xfffffff4001c3947 */ /* 0x000ff4000383ffff */
[----:B------:R-:W-:Y:S01]  /*4f30*/  UIADD3 UR13, UPT, UPT, UR13, 0x48, URZ ;  /* 0x000000480d0d7890 */ /* 0x000fe2000fffe0ff */
[----:B------:R-:W-:-:S03]  /*4f40*/  SHF.L.U32 R2, R32, 0x1f, RZ ;  /* 0x0000001f20027819 */ /* 0x000fc600000006ff */
[----:B------:R-:W-:-:S09]  /*4f50*/  ULEA UR4, UR8, UR13, 0x3 ;  /* 0x0000000d08047291 */ /* 0x000fd2000f8e18ff */
[----:B------:R-:W1:Y:S02]  /*4f60*/  SYNCS.PHASECHK.TRANS64.TRYWAIT P0, [UR4], R2 ;  /* 0x00000002ff0075a7 */ /* 0x000e640008001104 */
[----:B-1----:R-:W-:Y:S05]  /*4f70*/  @!P0 BRA `(.L_x_80) ;  /* 0x0000002c00348947 */ /* 0x002fea0003800000 */
.L_x_150:
        /* <DEDUP_REMOVED lines=9> */
.L_x_152:
[----:B------:R-:W-:-:S04]  /*5010*/  UIADD3 UR4, UPT, UPT, UR4, 0x1, URZ ;  /* 0x0000000104047890 */ /* 0x000fc8000fffe0ff */
[----:B------:R-:W-:-:S04]  /*5020*/  UISETP.NE.AND UP0, UPT, UR4, 0x3, UPT ;  /* 0x000000030400788c */ /* 0x000fc8000bf05270 */
[----:B------:R-:W-:Y:S02]  /*5030*/  USEL UR5, URZ, 0x1, UP0 ;  /* 0x00000001ff057887 */ /* 0x000fe40008000000 */
[----:B------:R-:W-:-:S04]  /*5040*/  USEL UR4, UR4, URZ, UP0 ;  /* 0x000000ff04047287 */ /* 0x000fc80008000000 */
[----:B------:R-:W-:Y:S01]  /*5050*/  ULEA UR4, UR4, UR13, 0x3 ;  /* 0x0000000d04047291 */ /* 0x000fe2000f8e18ff */
[----:B-1----:R-:W-:-:S04]  /*5060*/  LOP3.LUT R2, R32, UR5, RZ, 0x3c, !PT ;  /* 0x0000000520027c12 */ /* 0x002fc8000f8e3cff */
[----:B------:R-:W-:Y:S01]  /*5070*/  SHF.L.U32 R2, R2, 0x1f, RZ ;  /* 0x0000001f02027819 */ /* 0x000fe200000006ff */
[----:B------:R-:W-:-:S07]  /*5080*/  IMAD.U32 R0, RZ, RZ, UR4 ;  /* 0x00000004ff007e24 */ /* 0x000fce000f8e00ff */
.L_x_82:
[----:B-1----:R1:W3:Y:S02]  /*5090*/  SYNCS.PHASECHK.TRANS64.TRYWAIT P0, [R0+URZ], R2 ;  /* 0x00000002000075a7 */ /* 0x0022e400080011ff */
[----:B---3--:R-:W-:Y:S05]  /*50a0*/  @!P0 NANOSLEEP.SYNCS 0x989680 ;  /* 0x009896800000895d */ /* 0x008fea0003900000 */
[----:B------:R-:W3:Y:S02]  /*50b0*/  @!P0 SYNCS.PHASECHK.TRANS64 P0, [R0+URZ], R2 ;  /* 0x00000002000085a7 */ /* 0x000ee400080010ff */
[----:B---3--:R-:W-:Y:S05]  /*50c0*/  @P0 EXIT ;  /* 0x000000000000094d */ /* 0x008fea0003800000 */
[----:B------:R-:W-:Y:S05]  /*50d0*/  BRA `(.L_x_82) ;  /* 0xfffffffc00ec7947 */ /* 0x000fea000383ffff */
.L_x_70:
[----:B------:R-:W-:-:S06]  /*50e0*/  UISETP.GE.AND UP1, UPT, UR10, 0x4, UPT ;  /* 0x000000040a00788c */ /* 0x000fcc000bf26270 */
[----:B------:R-:W-:-:S13]  /*50f0*/  PLOP3.LUT P0, PT, PT, PT, UP1, 0x80, 0x8 ;  /* 0x000000000008781c */ /* 0x000fda0003f0f018 */
[----:B------:R-:W-:Y:S05]  /*5100*/  @!P0 EXIT ;  /* 0x000000000000894d */ /* 0x000fea0003800000 */
[----:B------:R-:W-:Y:S01]  /*5110*/  BAR.SYNC.DEFER_BLOCKING 0x6, 0xa0 ;  /* 0x0182800000007b1d */ /* 0x000fe20000010000 */
[C---:B------:R-:W-:Y:S01]  /*5120*/  IMAD.SHL.U32 R4, R75.reuse, 0x20, RZ ;  /* 0x000000204b047824 */ /* 0x040fe200078e00ff */
[C---:B------:R-:W-:Y:S01]  /*5130*/  R2P PR, R75.reuse, 0x6 ;  /* 0x000000064b007804 */ /* 0x040fe20000000000 */
[C---:B------:R-:W-:Y:S02]  /*5140*/  IMAD.SHL.U32 R68, R75.reuse, 0x4, RZ ;  /* 0x000000044b447824 */ /* 0x040fe400078e00ff */
[C---:B------:R-:W-:Y:S01]  /*5150*/  IMAD.U32 R32, R75.reuse, 0x10000, RZ ;  /* 0x000100004b207824 */ /* 0x040fe200078e00ff */
[----:B------:R-:W-:Y:S02]  /*5160*/  UMOV UR36, 0x400 ;  /* 0x0000040000247882 */ /* 0x000fe40000000000 */
[----:B------:R-:W1:Y:S01]  /*5170*/  LDC R67, c[0x0][0x370] ;  /* 0x0000dc00ff437b82 */ /* 0x000e620000000800 */
[----:B------:R-:W-:Y:S01]  /*5180*/  ULEA UR36, UR53, UR36, 0x18 ;  /* 0x0000002435247291 */ /* 0x000fe2000f8ec0ff */
[C---:B------:R-:W-:Y:S01]  /*5190*/  LOP3.LUT R3, R4.reuse, 0xe0, RZ, 0xc0, !PT ;  /* 0x000000e004037812 */ /* 0x040fe200078ec0ff */
[----:B------:R-:W-:Y:S01]  /*51a0*/  IMAD.SHL.U32 R2, R75, 0x10, RZ ;  /* 0x000000104b027824 */ /* 0x000fe200078e00ff */
[----:B------:R-:W-:Y:S01]  /*51b0*/  LOP3.LUT R4, R4, 0x100, RZ, 0xc0, !PT ;  /* 0x0000010004047812 */ /* 0x000fe200078ec0ff */
[----:B------:R-:W-:Y:S01]  /*51c0*/  IMAD.MOV.U32 R74, RZ, RZ, 0x8 ;  /* 0x00000008ff4a7424 */ /* 0x000fe200078e00ff */
[----:B------:R-:W-:Y:S01]  /*51d0*/  LOP3.LUT R68, R3, 0x1c, R68, 0xf8, !PT ;  /* 0x0000001c03447812 */ /* 0x000fe200078ef844 */
[----:B------:R-:W-:Y:S01]  /*51e0*/  IMAD.MOV.U32 R73, RZ, RZ, 0x10 ;  /* 0x00000010ff497424 */ /* 0x000fe200078e00ff */
[----:B------:R-:W2:Y:S01]  /*51f0*/  LDC R28, c[0x0][0xb0c] ;  /* 0x0002c300ff1c7b82 */ /* 0x000ea20000000800 */
[----:B------:R-:W-:Y:S01]  /*5200*/  SHF.R.U32.HI R3, RZ, 0x2, R75 ;  /* 0x00000002ff037819 */ /* 0x000fe2000001164b */
[----:B------:R-:W-:Y:S01]  /*5210*/  IMAD.MOV.U32 R31, RZ, RZ, RZ ;  /* 0x000000ffff1f7224 */ /* 0x000fe200078e00ff */
[----:B------:R-:W-:Y:S01]  /*5220*/  LOP3.LUT R32, R32, 0x600000, RZ, 0xc0, !PT ;  /* 0x0060000020207812 */ /* 0x000fe200078ec0ff */
[----:B------:R-:W-:Y:S01]  /*5230*/  IMAD.MOV.U32 R72, RZ, RZ, RZ ;  /* 0x000000ffff487224 */ /* 0x000fe200078e00ff */
[----:B------:R-:W-:Y:S01]  /*5240*/  LOP3.LUT R2, R4, 0x600, R2, 0xf8, !PT ;  /* 0x0000060004027812 */ /* 0x000fe200078ef802 */
[----:B------:R-:W-:Y:S01]  /*5250*/  IMAD.MOV.U32 R78, RZ, RZ, RZ ;  /* 0x000000ffff4e7224 */ /* 0x000fe200078e00ff */
[----:B------:R-:W-:Y:S01]  /*5260*/  LOP3.LUT R68, R68, 0x4, R3, 0x78, !PT ;  /* 0x0000000444447812 */ /* 0x000fe200078e7803 */
[----:B------:R-:W4:Y:S01]  /*5270*/  LDC R65, c[0x0][0xb20] ;  /* 0x0002c800ff417b82 */ /* 0x000f220000000800 */
[----:B------:R-:W3:Y:S01]  /*5280*/  LDS R0, [UR36+0x120] ;  /* 0x00012024ff007984 */ /* 0x000ee20008000800 */
[----:B------:R-:W-:Y:S01]  /*5290*/  LOP3.LUT R75, R75, 0x60, RZ, 0xc0, !PT ;  /* 0x000000604b4b7812 */ /* 0x000fe200078ec0ff */
[----:B------:R-:W-:Y:S01]  /*52a0*/  IMAD.MOV.U32 R71, RZ, RZ, RZ ;  /* 0x000000ffff477224 */ /* 0x000fe200078e00ff */
[----:B------:R-:W-:Y:S01]  /*52b0*/  LOP3.LUT R68, R2, R68, RZ, 0xfc, !PT ;  /* 0x0000004402447212 */ /* 0x000fe200078efcff */
[----:B------:R-:W1:Y:S01]  /*52c0*/  LDCU.64 UR54, c[0x0][0x348] ;  /* 0x00006900ff3677ac */ /* 0x000e620008000a00 */
[----:B------:R-:W-:-:S02]  /*52d0*/  SEL R74, R74, 0xfffffff8, !P1 ;  /* 0xfffffff84a4a7807 */ /* 0x000fc40004800000 */
[----:B------:R-:W1:Y:S01]  /*52e0*/  LDC R27, c[0x0][0xb30] ;  /* 0x0002cc00ff1b7b82 */ /* 0x000e620000000800 */
[----:B------:R-:W-:Y:S01]  /*52f0*/  SEL R73, R73, 0xfffffff0, !P2 ;  /* 0xfffffff049497807 */ /* 0x000fe20005000000 */
[----:B------:R-:W1:Y:S01]  /*5300*/  LDCU.64 UR48, c[0x0][0x888] ;  /* 0x00011100ff3077ac */ /* 0x000e620008000a00 */
[----:B------:R-:W1:Y:S05]  /*5310*/  LDCU.64 UR50, c[0x0][0x890] ;  /* 0x00011200ff3277ac */ /* 0x000e6a0008000a00 */
[----:B------:R-:W1:Y:S01]  /*5320*/  LDC.64 R60, c[0x0][0xb10] ;  /* 0x0002c400ff3c7b82 */ /* 0x000e620000000a00 */
[----:B------:R-:W-:Y:S01]  /*5330*/  UMOV UR42, 0x1 ;  /* 0x00000001002a7882 */ /* 0x000fe20000000000 */
[----:B------:R-:W-:Y:S01]  /*5340*/  UMOV UR37, URZ ;  /* 0x000000ff00257c82 */ /* 0x000fe20008000000 */
[----:B------:R-:W-:Y:S01]  /*5350*/  UIADD3 UR52, UPT, UPT, UR36, 0x400, URZ ;  /* 0x0000040024347890 */ /* 0x000fe2000fffe0ff */
[----:B------:R-:W-:Y:S01]  /*5360*/  UMOV UR41, URZ ;  /* 0x000000ff00297c82 */ /* 0x000fe20008000000 */
[----:B------:R-:W-:-:S03]  /*5370*/  UMOV UR40, URZ ;  /* 0x000000ff00287c82 */ /* 0x000fc60008000000 */
[----:B------:R-:W1:Y:S08]  /*5380*/  LDC.64 R24, c[0x0][0xb18] ;  /* 0x0002c600ff187b82 */ /* 0x000e700000000a00 */
[----:B------:R-:W1:Y:S08]  /*5390*/  LDC.64 R22, c[0x0][0xb28] ;  /* 0x0002ca00ff167b82 */ /* 0x000e700000000a00 */
[----:B------:R-:W1:Y:S01]  /*53a0*/  LDC.64 R58, c[0x0][0x8b0] ;  /* 0x00022c00ff3a7b82 */ /* 0x000e620000000a00 */
[----:B---3--:R-:W-:-:S07]  /*53b0*/  IMAD.IADD R32, R0, 0x1, R32 ;  /* 0x0000000100207824 */ /* 0x008fce00078e0220 */
[----:B------:R-:W3:Y:S08]  /*53c0*/  LDC.64 R56, c[0x0][0x8a8] ;  /* 0x00022a00ff387b82 */ /* 0x000ef00000000a00 */
[----:B--2-4-:R-:W1:Y:S02]  /*53d0*/  LDC R66, c[0x0][0x374] ;  /* 0x0000dd00ff427b82 */ /* 0x014e640000000800 */
.L_x_113:
[C---:B------:R-:W-:Y:S02]  /*53e0*/  LEA R0, R78.reuse, UR36, 0x3 ;  /* 0x000000244e007c11 */ /* 0x040fe4000f8e18ff */
[----:B------:R-:W-:Y:S02]  /*53f0*/  SHF.L.U32 R2, R71, 0x1f, RZ ;  /* 0x0000001f47027819 */ /* 0x000fe400000006ff */
[----:B------:R-:W-:Y:S02]  /*5400*/  LEA R16, R78, UR36, 0x4 ;  /* 0x000000244e107c11 */ /* 0x000fe4000f8e20ff */
[----:B------:R-:W2:Y:S02]  /*5410*/  SYNCS.PHASECHK.TRANS64.TRYWAIT P0, [R0+URZ+0x70], R2 ;  /* 0x00007002000075a7 */ /* 0x000ea400080011ff */
[----:B--2---:R-:W-:Y:S05]  /*5420*/  @!P0 BRA `(.L_x_83) ;  /* 0x0000002800388947 */ /* 0x004fea0003800000 */
.L_x_153:
[----:B------:R-:W4:Y:S01]  /*5430*/  LDC.64 R10, c[0x0][0xb10] ;  /* 0x0002c400ff0a7b82 */ /* 0x000f220000000a00 */
[----:B------:R-:W3:Y:S01]  /*5440*/  LDS.128 R16, [R16+0x100] ;  /* 0x0001000010107984 */ /* 0x000ee20000000c00 */
[----:B-1----:R-:W-:Y:S01]  /*5450*/  ISETP.NE.AND P1, PT, R27, 0x1, PT ;  /* 0x000000011b00780c */ /* 0x002fe20003f25270 */
[----:B--2---:R-:W-:Y:S01]  /*5460*/  VIADD R0, R0, 0x80 ;  /* 0x0000008000007836 */ /* 0x004fe20000000000 */
[----:B------:R-:W-:Y:S04]  /*5470*/  ISETP.GE.AND P0, PT, R26, 0x1, PT ;  /* 0x000000011a00780c */ /* 0x000fe80003f06270 */
[----:B------:R-:W1:Y:S01]  /*5480*/  LDC.64 R8, c[0x0][0xb18] ;  /* 0x0002c600ff087b82 */ /* 0x000e620000000a00 */
[----:B------:R-:W-:Y:S01]  /*5490*/  PRMT R0, RZ, 0x654, R0 ;  /* 0x00000654ff007816 */ /* 0x000fe20000000000 */
[----:B------:R-:W-:Y:S01]  /*54a0*/  @!PT LDS RZ, [RZ] ;  /* 0x00000000fffff984 */ /* 0x000fe20000000800 */
[----:B------:R-:W-:Y:S01]  /*54b0*/  @!PT LDS RZ, [RZ] ;  /* 0x00000000fffff984 */ /* 0x000fe20000000800 */
[----:B------:R-:W-:Y:S01]  /*54c0*/  @!PT LDS RZ, [RZ] ;  /* 0x00000000fffff984 */ /* 0x000fe20000000800 */
[----:B------:R-:W-:Y:S01]  /*54d0*/  @!PT LDS RZ, [RZ] ;  /* 0x00000000fffff984 */ /* 0x000fe20000000800 */
[----:B------:R2:W-:Y:S06]  /*54e0*/  MEMBAR.ALL.CTA ;  /* 0x0000000000007992 */ /* 0x0005ec0000008000 */
[----:B--2---:R-:W2:Y:S01]  /*54f0*/  FENCE.VIEW.ASYNC.S ;  /* 0x00000000000073c6 */ /* 0x004ea20000000000 */
[----:B------:R-:W1:Y:S08]  /*5500*/  @!P1 LDC R12, c[0x0][0xb20] ;  /* 0x0002c800ff0c9b82 */ /* 0x000e700000000800 */
[----:B------:R-:W1:Y:S01]  /*5510*/  @!P1 LDC R7, c[0x0][0xb0c] ;  /* 0x0002c300ff079b82 */ /* 0x000e620000000800 */
[----:B--2---:R2:W-:Y:S01]  /*5520*/  SYNCS.ARRIVE.TRANS64.RED.A1T0 RZ, [R0+URZ], RZ ;  /* 0x000000ff00ff79a7 */ /* 0x0045e200081004ff */
[----:B---3--:R-:W-:Y:S04]  /*5530*/  LOP3.LUT P4, RZ, R18, 0x1, RZ, 0xc0, !PT ;  /* 0x0000000112ff7812 */ /* 0x008fe8000788c0ff */
[----:B------:R-:W-:Y:S09]  /*5540*/  P2R R76, PR, RZ, 0x10 ;  /* 0x00000010ff4c7803 */ /* 0x000ff20000000000 */
[----:B------:R-:W-:Y:S02]  /*5550*/  @P4 MOV R30, R16 ;  /* 0x00000010001e4202 */ /* 0x000fe40000000f00 */
[----:B------:R-:W-:Y:S01]  /*5560*/  @P4 LOP3.LUT R29, R17, 0xffff, RZ, 0xc0, !PT ;  /* 0x0000ffff111d4812 */ /* 0x000fe200078ec0ff */
[----:B--2-4-:R-:W-:Y:S06]  /*5570*/  @!P0 BRA `(.L_x_84) ;  /* 0x0000000000a48947 */ /* 0x014fec0003800000 */
[----:B------:R-:W-:Y:S01]  /*5580*/  IMAD.HI.U32 R0, R66, R25, RZ ;  /* 0x0000001942007227 */ /* 0x000fe200078e00ff */
[----:B------:R-:W-:Y:S02]  /*5590*/  ISETP.NE.AND P0, PT, R24, 0x1, PT ;  /* 0x000000011800780c */ /* 0x000fe40003f05270 */
[----:B------:R-:W-:Y:S01]  /*55a0*/  ISETP.NE.AND P2, PT, R26, 0x1, PT ;  /* 0x000000011a00780c */ /* 0x000fe20003f45270 */
[----:B------:R-:W-:Y:S01]  /*55b0*/  IMAD.HI.U32 R4, R67, R60, RZ ;  /* 0x0000003c43047227 */ /* 0x000fe200078e00ff */
[----:B------:R-:W-:Y:S02]  /*55c0*/  SHF.R.U32.HI R0, RZ, R65, R0 ;  /* 0x00000041ff007219 */ /* 0x000fe40000011600 */
[----:B------:R-:W-:Y:S01]  /*55d0*/  ISETP.NE.AND P3, PT, R28, 0x1, PT ;  /* 0x000000011c00780c */ /* 0x000fe20003f65270 */
[----:B------:R-:W-:Y:S01]  /*55e0*/  IMAD.HI.U32 R6, R29, R25, RZ ;  /* 0x000000191d067227 */ /* 0x000fe200078e00ff */
[-C--:B------:R-:W-:Y:S02]  /*55f0*/  SHF.R.U32.HI R4, RZ, R61.reuse, R4 ;  /* 0x0000003dff047219 */ /* 0x080fe40000011604 */
[----:B------:R-:W-:Y:S01]  /*5600*/  SEL R0, R66, R0, !P0 ;  /* 0x0000000042007207 */ /* 0x000fe20004000000 */
[----:B------:R-:W-:Y:S01]  /*5610*/  IMAD.HI.U32 R5, R30, R60, RZ ;  /* 0x0000003c1e057227 */ /* 0x000fe200078e00ff */
[----:B------:R-:W-:Y:S03]  /*5620*/  SEL R4, R67, R4, !P3 ;  /* 0x0000000443047207 */ /* 0x000fe60005800000 */
[-C--:B------:R-:W-:Y:S01]  /*5630*/  IMAD.HI.U32 R3, R0, R22.reuse, RZ ;  /* 0x0000001600037227 */ /* 0x080fe200078e00ff */
[----:B------:R-:W-:Y:S03]  /*5640*/  SHF.R.U32.HI R5, RZ, R61, R5 ;  /* 0x0000003dff057219 */ /* 0x000fe60000011605 */
[----:B------:R-:W-:Y:S01]  /*5650*/  IMAD.HI.U32 R2, R4, R22, RZ ;  /* 0x0000001604027227 */ /* 0x000fe200078e00ff */
[----:B------:R-:W-:Y:S02]  /*5660*/  @P2 SHF.R.U32.HI R0, RZ, R23, R3 ;  /* 0x00000017ff002219 */ /* 0x000fe40000011603 */
[----:B------:R-:W-:Y:S02]  /*5670*/  SHF.R.U32.HI R3, RZ, R65, R6 ;  /* 0x00000041ff037219 */ /* 0x000fe40000011606 */
[----:B------:R-:W-:Y:S01]  /*5680*/  @P2 SHF.R.U32.HI R4, RZ, R23, R2 ;  /* 0x00000017ff042219 */ /* 0x000fe20000011602 */
[----:B------:R-:W-:Y:S01]  /*5690*/  IMAD R0, R26, R0, RZ ;  /* 0x000000001a007224 */ /* 0x000fe200078e02ff */
[----:B------:R-:W-:Y:S02]  /*56a0*/  SEL R3, R29, R3, !P0 ;  /* 0x000000031d037207 */ /* 0x000fe40004000000 */
[----:B------:R-:W-:Y:S01]  /*56b0*/  SEL R2, R30, R5, !P3 ;  /* 0x000000051e027207 */ /* 0x000fe20005800000 */
[----:B------:R-:W-:Y:S01]  /*56c0*/  IMAD R5, R26, R4, RZ ;  /* 0x000000041a057224 */ /* 0x000fe200078e02ff */
[C---:B------:R-:W-:Y:S01]  /*56d0*/  ISETP.GE.AND P0, PT, R3.reuse, R0, PT ;  /* 0x000000000300720c */ /* 0x040fe20003f06270 */
[C---:B------:R-:W-:Y:S03]  /*56e0*/  IMAD.HI.U32 R0, R3.reuse, R22, RZ ;  /* 0x0000001603007227 */ /* 0x040fe600078e00ff */
[C---:B------:R-:W-:Y:S02]  /*56f0*/  ISETP.GE.OR P0, PT, R2.reuse, R5, P0 ;  /* 0x000000050200720c */ /* 0x040fe40000706670 */
[----:B------:R-:W-:Y:S04]  /*5700*/  SHF.R.U32.HI R0, RZ, R23, R0 ;  /* 0x00000017ff007219 */ /* 0x000fe80000011600 */
[C---:B------:R-:W-:Y:S05]  /*5710*/  SEL R6, R3.reuse, R0, !P2 ;  /* 0x0000000003067207 */ /* 0x040fea0005000000 */
        /* <DEDUP_REMOVED lines=14> */
[----:B------:R-:W-:Y:S07]  /*5800*/  IMAD R29, R3, R24, R29 ;  /* 0x00000018031d7224 */ /* 0x000fee00078e021d */
.L_x_84:
[----:B-1----:R-:W-:Y:S01]  /*5810*/  @!P1 ISETP.NE.AND P0, PT, R8, 0x1, PT ;  /* 0x000000010800980c */ /* 0x002fe20003f05270 */
[----:B------:R-:W-:Y:S01]  /*5820*/  @!P1 IMAD.HI.U32 R0, R30, R10, RZ ;  /* 0x0000000a1e009227 */ /* 0x000fe200078e00ff */
[----:B------:R-:W-:Y:S01]  /*5830*/  @!P1 ISETP.NE.AND P2, PT, R7, 0x1, PT ;  /* 0x000000010700980c */ /* 0x000fe20003f45270 */
[----:B------:R-:W-:Y:S01]  /*5840*/  ULOP3.LUT UP0, URZ, UR52, 0x3f0, URZ, 0xc0, !UPT ;  /* 0x000003f034ff7892 */ /* 0x000fe2000f80c0ff */
[----:B------:R-:W-:Y:S01]  /*5850*/  R2UR UR5, R15 ;  /* 0x000000000f0572ca */ /* 0x000fe200000e0000 */
[C---:B------:R-:W-:Y:S01]  /*5860*/  @!P1 IMAD.HI.U32 R2, R29.reuse, R9, RZ ;  /* 0x000000091d029227 */ /* 0x040fe200078e00ff */
[----:B------:R-:W-:Y:S02]  /*5870*/  @!P1 SHF.R.U32.HI R0, RZ, R11, R0 ;  /* 0x0000000bff009219 */ /* 0x000fe40000011600 */
[----:B------:R-:W-:Y:S01]  /*5880*/  R2UR UR4, R14 ;  /* 0x000000000e0472ca */ /* 0x000fe200000e0000 */
[----:B------:R-:W-:Y:S01]  /*5890*/  VIADD R78, R78, 0x1 ;  /* 0x000000014e4e7836 */ /* 0x000fe20000000000 */
[----:B------:R-:W-:Y:S02]  /*58a0*/  @!P1 SHF.R.U32.HI R2, RZ, R12, R2 ;  /* 0x0000000cff029219 */ /* 0x000fe40000011602 */
[----:B------:R-:W-:Y:S02]  /*58b0*/  @!P1 SEL R3, R30, R0, !P2 ;  /* 0x000000001e039207 */ /* 0x000fe40005000000 */
[----:B------:R-:W-:Y:S02]  /*58c0*/  @!P1 SEL R2, R29, R2, !P0 ;  /* 0x000000021d029207 */ /* 0x000fe40004000000 */
[----:B------:R-:W-:Y:S01]  /*58d0*/  @P4 SHF.R.U32.HI R70, RZ, 0x10, R17 ;  /* 0x00000010ff464819 */ /* 0x000fe20000011611 */
[----:B------:R-:W-:Y:S02]  /*58e0*/  USHF.L.U32 UR46, UR5, 0x6, URZ ;  /* 0x00000006052e7899 */ /* 0x000fe400080006ff */
[----:B------:R-:W-:Y:S02]  /*58f0*/  @!P1 IMAD.IADD R0, R2, 0x1, -R3 ;  /* 0x0000000102009824 */ /* 0x000fe400078e0a03 */
[----:B------:R-:W-:Y:S01]  /*5900*/  @!P1 IMAD.IADD R2, R3, 0x1, -R2 ;  /* 0x0000000103029824 */ /* 0x000fe200078e0a02 */
[----:B------:R-:W-:Y:S01]  /*5910*/  USHF.L.U32 UR45, UR4, 0x6, URZ ;  /* 0x00000006042d7899 */ /* 0x000fe200080006ff */
[----:B------:R-:W-:Y:S02]  /*5920*/  @!P1 IMAD R30, R0, R7, R30 ;  /* 0x00000007001e9224 */ /* 0x000fe400078e021e */
[----:B------:R-:W-:Y:S01]  /*5930*/  @!P1 IMAD R29, R2, R8, R29 ;  /* 0x00000008021d9224 */ /* 0x000fe200078e021d */
[----:B------:R-:W-:Y:S08]  /*5940*/  BRA.U !UP0, `(.L_x_85) ;  /* 0x00000001087c7547 */ /* 0x000ff0000b800000 */
[----:B------:R-:W1:Y:S01]  /*5950*/  LDCU.64 UR8, c[0x4][0x80] ;  /* 0x01001000ff0877ac */ /* 0x000e620008000a00 */
[----:B------:R-:W-:Y:S01]  /*5960*/  MOV R2, 0x0 ;  /* 0x0000000000027802 */ /* 0x000fe20000000f00 */
[----:B------:R-:W-:Y:S02]  /*5970*/  HFMA2 R12, -RZ, RZ, 0, 5.9604644775390625e-08 ;  /* 0x00000001ff0c7431 */ /* 0x000fe400000001ff */
[----:B------:R-:W-:Y:S01]  /*5980*/  IMAD.MOV.U32 R8, RZ, RZ, 0x70 ;  /* 0x00000070ff087424 */ /* 0x000fe200078e00ff */
[----:B------:R2:W3:Y:S01]  /*5990*/  LDC.64 R14, c[0x4][R2] ;  /* 0x01000000020e7b82 */ /* 0x0004e20000000a00 */
[----:B------:R-:W4:Y:S01]  /*59a0*/  LDCU.64 UR6, c[0x4][0x88] ;  /* 0x01001100ff0677ac */ /* 0x000f220008000a00 */
[----:B------:R-:W-:Y:S01]  /*59b0*/  IMAD.MOV.U32 R13, RZ, RZ, RZ ;  /* 0x000000ffff0d7224 */ /* 0x000fe200078e00ff */
[----:B------:R-:W2:Y:S01]  /*59c0*/  LDCU.64 UR4, c[0x4][0x8] ;  /* 0x01000100ff0477ac */ /* 0x000ea20008000a00 */
[----:B-1----:R-:W-:Y:S01]  /*59d0*/  MOV R5, UR9 ;  /* 0x0000000900057c02 */ /* 0x002fe20008000f00 */
[----:B------:R-:W-:Y:S01]  /*59e0*/  IMAD.U32 R4, RZ, RZ, UR8 ;  /* 0x00000008ff047e24 */ /* 0x000fe2000f8e00ff */
[----:B----4-:R-:W-:Y:S01]  /*59f0*/  MOV R7, UR7 ;  /* 0x0000000700077c02 */ /* 0x010fe20008000f00 */
[----:B------:R-:W-:Y:S01]  /*5a00*/  IMAD.U32 R6, RZ, RZ, UR6 ;  /* 0x00000006ff067e24 */ /* 0x000fe2000f8e00ff */
[----:B--2---:R-:W-:Y:S01]  /*5a10*/  MOV R11, UR5 ;  /* 0x00000005000b7c02 */ /* 0x004fe20008000f00 */
[----:B------:R-:W-:Y:S02]  /*5a20*/  IMAD.U32 R10, RZ, RZ, UR4 ;  /* 0x00000004ff0a7e24 */ /* 0x000fe4000f8e00ff */
[----:B------:R-:W-:Y:S07]  /*5a30*/  LEPC R20, `(.L_x_86) ;  /* 0x000000001014794e */ /* 0x000fee0000000000 */
[----:B---3-5:R-:W-:Y:S05]  /*5a40*/  CALL.ABS.NOINC R14 ;  /* 0x000000000e007343 */ /* 0x028fea0003c00000 */
.L_x_86:
[----:B------:R-:W1:Y:S01]  /*5a50*/  LDCU.64 UR8, c[0x4][0x80] ;  /* 0x01001000ff0877ac */ /* 0x000e620008000a00 */
[----:B------:R-:W2:Y:S01]  /*5a60*/  LDC.64 R2, c[0x4][R2] ;  /* 0x0100000002027b82 */ /* 0x000ea20000000a00 */
[----:B------:R-:W-:Y:S02]  /*5a70*/  HFMA2 R12, -RZ, RZ, 0, 5.9604644775390625e-08 ;  /* 0x00000001ff0c7431 */ /* 0x000fe400000001ff */
[----:B------:R-:W-:Y:S02]  /*5a80*/  IMAD.MOV.U32 R8, RZ, RZ, 0x70 ;  /* 0x00000070ff087424 */ /* 0x000fe400078e00ff */
[----:B------:R-:W-:Y:S01]  /*5a90*/  IMAD.MOV.U32 R13, RZ, RZ, RZ ;  /* 0x000000ffff0d7224 */ /* 0x000fe200078e00ff */
[----:B------:R-:W3:Y:S01]  /*5aa0*/  LDCU.64 UR6, c[0x4][0x88] ;  /* 0x01001100ff0677ac */ /* 0x000ee20008000a00 */
[----:B------:R-:W4:Y:S01]  /*5ab0*/  LDCU.64 UR4, c[0x4][0x8] ;  /* 0x01000100ff0477ac */ /* 0x000f220008000a00 */
[----:B-1----:R-:W-:Y:S02]  /*5ac0*/  MOV R4, UR8 ;  /* 0x0000000800047c02 */ /* 0x002fe40008000f00 */
[----:B------:R-:W-:Y:S02]  /*5ad0*/  MOV R5, UR9 ;  /* 0x0000000900057c02 */ /* 0x000fe40008000f00 */
[----:B---3--:R-:W-:Y:S01]  /*5ae0*/  MOV R7, UR7 ;  /* 0x0000000700077c02 */ /* 0x008fe20008000f00 */
[----:B------:R-:W-:Y:S01]  /*5af0*/  IMAD.U32 R6, RZ, RZ, UR6 ;  /* 0x00000006ff067e24 */ /* 0x000fe2000f8e00ff */
[----:B----4-:R-:W-:Y:S01]  /*5b00*/  MOV R11, UR5 ;  /* 0x00000005000b7c02 */ /* 0x010fe20008000f00 */
[----:B------:R-:W-:Y:S02]  /*5b10*/  IMAD.U32 R10, RZ, RZ, UR4 ;  /* 0x00000004ff0a7e24 */ /* 0x000fe4000f8e00ff */
[----:B------:R-:W-:Y:S07]  /*5b20*/  LEPC R20, `(.L_x_85) ;  /* 0x000000001014794e */ /* 0x000fee0000000000 */
[----:B--2---:R-:W-:Y:S05]  /*5b30*/  CALL.ABS.NOINC R2 ;  /* 0x0000000002007343 */ /* 0x004fea0003c00000 */
.L_x_85:
[----:B------:R-:W-:Y:S01]  /*5b40*/  ISETP.NE.U32.AND P4, PT, R58, RZ, PT ;  /* 0x000000ff3a00720c */ /* 0x000fe20003f85070 */
[----:B------:R-:W-:Y:S01]  /*5b50*/  UISETP.NE.AND UP2, UPT, UR43, URZ, UPT ;  /* 0x000000ff2b00728c */ /* 0x000fe2000bf45270 */
[----:B------:R-:W-:Y:S01]  /*5b60*/  ISETP.NE.U32.AND P2, PT, RZ, UR48, PT ;  /* 0x00000030ff007c0c */ /* 0x000fe2000bf45070 */
[----:B------:R-:W-:Y:S01]  /*5b70*/  UISETP.NE.U32.AND UP1, UPT, UR50, URZ, UPT ;  /* 0x000000ff3200728c */ /* 0x000fe2000bf25070 */
[----:B------:R-:W-:Y:S01]  /*5b80*/  ISETP.NE.AND.EX P4, PT, R59, RZ, PT, P4 ;  /* 0x000000ff3b00720c */ /* 0x000fe20003f85340 */
[----:B------:R-:W-:Y:S01]  /*5b90*/  UPLOP3.LUT UP0, UPT, UPT, UPT, UPT, 0x40, 0x4 ;  /* 0x000000000004789c */ /* 0x000fe20003f0e870 */
[----:B------:R-:W-:Y:S01]  /*5ba0*/  ISETP.NE.AND.EX P2, PT, RZ, UR49, PT, P2 ;  /* 0x00000031ff007c0c */ /* 0x000fe2000bf45320 */
[----:B------:R-:W-:Y:S01]  /*5bb0*/  UISETP.NE.AND.EX UP1, UPT, UR51, URZ, UPT, UP1 ;  /* 0x000000ff3300728c */ /* 0x000fe2000bf25310 */
[----:B------:R-:W-:Y:S04]  /*5bc0*/  PLOP3.LUT P1, PT, PT, PT, UP2, 0x80, 0x8 ;  /* 0x000000000008781c */ /* 0x000fe80003f2f028 */
[----:B------:R-:W-:Y:S06]  /*5bd0*/  @UP2 UPLOP3.LUT UP0, UPT, UPT, UPT, UP1, 0x80, 0x8 ;  /* 0x000000000008289c */ /* 0x000fec0003f0f010 */
[----:B------:R-:W-:Y:S01]  /*5be0*/  PLOP3.LUT P0, PT, PT, PT, UP0, 0x80, 0x8 ;  /* 0x000000000008781c */ /* 0x000fe20003f0f008 */
[----:B------:R-:W-:Y:S01]  /*5bf0*/  @!UPT UIADD3 URZ, UPT, UPT, URZ, URZ, URZ ;  /* 0x000000fffffff290 */ /* 0x000fe2000fffe0ff */
[----:B------:R-:W-:Y:S11]  /*5c00*/  BRA.U !UP1, `(.L_x_87) ;  /* 0x0000000109387547 */ /* 0x000ff6000b800000 */
[----:B------:R-:W-:Y:S01]  /*5c10*/  UISETP.NE.U32.AND UP0, UPT, UR48, URZ, UPT ;  /* 0x000000ff3000728c */ /* 0x000fe2000bf05070 */
[----:B------:R-:W-:Y:S02]  /*5c20*/  HFMA2 R0, -RZ, RZ, 0, 5.9604644775390625e-08 ;  /* 0x00000001ff007431 */ /* 0x000fe400000001ff */
[----:B------:R-:W-:Y:S01]  /*5c30*/  IMAD.MOV.U32 R64, RZ, RZ, 0x1 ;  /* 0x00000001ff407424 */ /* 0x000fe200078e00ff */
[----:B------:R-:W-:Y:S06]  /*5c40*/  UISETP.NE.AND.EX UP0, UPT, UR49, URZ, UPT, UP0 ;  /* 0x000000ff3100728c */ /* 0x000fec000bf05300 */
[----:B------:R-:W-:Y:S05]  /*5c50*/  PLOP3.LUT P3, PT, PT, PT, UP0, 0x80, 0x8 ;  /* 0x000000000008781c */ /* 0x000fea0003f6f008 */
[----:B------:R-:W1:Y:S01]  /*5c60*/  @UP0 LDCU.64 UR4, c[0x0][0x888] ;  /* 0x00011100ff0407ac */ /* 0x000e620008000a00 */
[----:B------:R-:W-:Y:S07]  /*5c70*/  @UP0 UIMAD UR6, UR60, UR50, URZ ;  /* 0x000000323c0602a4 */ /* 0x000fee000f8e02ff */
[----:B------:R-:W-:Y:S01]  /*5c80*/  @!P3 PRMT R64, R0, 0x7610, R64 ;  /* 0x000076100040b816 */ /* 0x000fe20000000040 */
[----:B-1----:R-:W-:Y:S06]  /*5c90*/  @UP0 UIMAD.WIDE UR4, UR6, 0x4, UR4 ;  /* 0x00000004060408a5 */ /* 0x002fec000f8e0204 */
[----:B------:R-:W-:Y:S01]  /*5ca0*/  IMAD.U32 R2, RZ, RZ, UR4 ;  /* 0x00000004ff027e24 */ /* 0x000fe2000f8e00ff */
[----:B------:R-:W-:Y:S04]  /*5cb0*/  MOV R3, UR5 ;  /* 0x0000000500037c02 */ /* 0x000fe80008000f00 */
[----:B------:R-:W1:Y:S01]  /*5cc0*/  @!UP0 LDCU UR4, c[0x0][0x880] ;  /* 0x00011000ff0487ac */ /* 0x000e620008000800 */
[----:B-----5:R2:W5:Y:S02]  /*5cd0*/  @P3 LDG.E R35, desc[UR56][R2.64] ;  /* 0x0000003802233981 */ /* 0x020564000c1e1900 */
[----:B-12---:R-:W-:Y:S02]  /*5ce0*/  @!P3 IMAD.U32 R35, RZ, RZ, UR4 ;  /* 0x00000004ff23be24 */ /* 0x006fe4000f8e00ff */
.L_x_87:
[----:B------:R-:W-:Y:S05]  /*5cf0*/  @!P4 BRA `(.L_x_88) ;  /* 0x000000000020c947 */ /* 0x000fea0003800000 */
[----:B------:R-:W-:Y:S04]  /*5d00*/  ISETP.NE.U32.AND P3, PT, R56, RZ, PT ;  /* 0x000000ff3800720c */ /* 0x000fe80003f65070 */
[----:B------:R-:W-:Y:S11]  /*5d10*/  ISETP.NE.AND.EX P3, PT, R57, RZ, PT, P3 ;  /* 0x000000ff3900720c */ /* 0x000ff60003f65330 */
[----:B------:R-:W-:Y:S02]  /*5d20*/  @!UPT UIADD3 URZ, UPT, UPT, URZ, URZ, URZ ;  /* 0x000000fffffff290 */ /* 0x000fe4000fffe0ff */
[----:B------:R-:W1:Y:S01]  /*5d30*/  @P3 LDC.64 R2, c[0x0][0x8a8] ;  /* 0x00022a00ff023b82 */ /* 0x000e620000000a00 */
[----:B------:R-:W-:Y:S04]  /*5d40*/  @P3 IMAD R0, R58, UR60, RZ ;  /* 0x0000003c3a003c24 */ /* 0x000fe8000f8e02ff */
[----:B-1----:R-:W-:Y:S05]  /*5d50*/  @P3 IMAD.WIDE R2, R0, 0x4, R2 ;  /* 0x0000000400023825 */ /* 0x002fea00078e0202 */
[----:B-----5:R1:W5:Y:S02]  /*5d60*/  @P3 LDG.E R33, desc[UR56][R2.64] ;  /* 0x0000003802213981 */ /* 0x020364000c1e1900 */
[----:B-1----:R-:W2:Y:S02]  /*5d70*/  @!P3 LDC R33, c[0x0][0x8a0] ;  /* 0x00022800ff21bb82 */ /* 0x002ea40000000800 */
.L_x_88:
[----:B-----5:R-:W-:Y:S01]  /*5d80*/  FSETP.NEU.AND P3, PT, R35, RZ, PT ;  /* 0x000000ff2300720b */ /* 0x020fe20003f6d000 */
[----:B------:R-:W-:Y:S01]  /*5d90*/  IMAD.U32 R2, RZ, RZ, UR37 ;  /* 0x00000025ff027e24 */ /* 0x000fe2000f8e00ff */
[----:B------:R-:W-:Y:S01]  /*5da0*/  SEL R5, RZ, 0xffffffff, P2 ;  /* 0xffffffffff057807 */ /* 0x000fe20001000000 */
[----:B------:R-:W-:Y:S01]  /*5db0*/  ULOP3.LUT UR4, UR42, 0x1, URZ, 0x3c, !UPT ;  /* 0x000000012a047892 */ /* 0x000fe2000f8e3cff */
[----:B------:R-:W-:Y:S01]  /*5dc0*/  @P1 LOP3.LUT P2, RZ, R64, 0xff, RZ, 0xc0, !PT ;  /* 0x000000ff40ff1812 */ /* 0x000fe2000784c0ff */
[----:B------:R-:W-:Y:S01]  /*5dd0*/  BSSY B1, `(.L_x_89) ;  /* 0x000004b000017945 */ /* 0x000fe20003800000 */
[----:B------:R-:W-:Y:S01]  /*5de0*/  @P1 SEL R0, RZ, 0xffffffff, P3 ;  /* 0xffffffffff001807 */ /* 0x000fe20001800000 */
[----:B------:R-:W-:Y:S01]  /*5df0*/  IMAD.MOV.U32 R85, RZ, RZ, 0x1 ;  /* 0x00000001ff557424 */ /* 0x000fe200078e00ff */
[----:B------:R-:W-:Y:S01]  /*5e00*/  LEA R2, R2, UR36, 0x3 ;  /* 0x0000002402027c11 */ /* 0x000fe2000f8e18ff */
[----:B------:R-:W-:Y:S01]  /*5e10*/  IMAD.U32 R83, RZ, RZ, UR4 ;  /* 0x00000004ff537e24 */ /* 0x000fe2000f8e00ff */
[----:B------:R-:W-:Y:S01]  /*5e20*/  @P0 SEL R0, R5, R0, !P2 ;  /* 0x0000000005000207 */ /* 0x000fe20005000000 */
[----:B------:R-:W-:Y:S01]  /*5e30*/  IMAD.U32 R84, RZ, RZ, UR37 ;  /* 0x00000025ff547e24 */ /* 0x000fe2000f8e00ff */
[C---:B------:R-:W-:Y:S02]  /*5e40*/  LEA R82, R31.reuse, UR36, 0x3 ;  /* 0x000000241f527c11 */ /* 0x040fe4000f8e18ff */
[----:B------:R-:W-:Y:S02]  /*5e50*/  CS2R R54, SRZ ;  /* 0x0000000000367805 */ /* 0x000fe4000001ff00 */
[----:B------:R-:W-:Y:S02]  /*5e60*/  @P1 LOP3.LUT R0, R0, 0x1, RZ, 0xc0, !PT ;  /* 0x0000000100001812 */ /* 0x000fe400078ec0ff */
[----:B------:R-:W-:Y:S02]  /*5e70*/  CS2R R52, SRZ ;  /* 0x0000000000347805 */ /* 0x000fe4000001ff00 */
[----:B------:R-:W-:Y:S02]  /*5e80*/  SHF.L.U32 R3, R72, 0x1f, RZ ;  /* 0x0000001f48037819 */ /* 0x000fe400000006ff */
[----:B------:R-:W-:Y:S02]  /*5e90*/  CS2R R50, SRZ ;  /* 0x0000000000327805 */ /* 0x000fe4000001ff00 */
[----:B------:R-:W-:Y:S02]  /*5ea0*/  ISETP.NE.U32.OR P5, PT, R0, 0x1, !P1 ;  /* 0x000000010000780c */ /* 0x000fe40004fa5470 */
[----:B------:R-:W-:Y:S02]  /*5eb0*/  CS2R R48, SRZ ;  /* 0x0000000000307805 */ /* 0x000fe4000001ff00 */
[----:B------:R-:W-:Y:S02]  /*5ec0*/  PLOP3.LUT P2, PT, PT, PT, UP1, 0x80, 0x8 ;  /* 0x000000000008781c */ /* 0x000fe40003f4f018 */
[----:B------:R-:W-:Y:S02]  /*5ed0*/  CS2R R46, SRZ ;  /* 0x00000000002e7805 */ /* 0x000fe4000001ff00 */
[----:B------:R-:W-:Y:S02]  /*5ee0*/  LEA.HI R34, R31, R31, RZ, 0x1 ;  /* 0x0000001f1f227211 */ /* 0x000fe400078f08ff */
[----:B------:R-:W-:Y:S02]  /*5ef0*/  CS2R R44, SRZ ;  /* 0x00000000002c7805 */ /* 0x000fe4000001ff00 */
[----:B------:R-:W-:Y:S02]  /*5f00*/  LOP3.LUT P4, R77, R64, 0xff, RZ, 0xc0, !PT ;  /* 0x000000ff404d7812 */ /* 0x000fe4000788c0ff */
[----:B------:R-:W-:Y:S02]  /*5f10*/  CS2R R42, SRZ ;  /* 0x00000000002a7805 */ /* 0x000fe4000001ff00 */
[----:B------:R-:W-:Y:S02]  /*5f20*/  SEL R4, RZ, 0xffffffff, P3 ;  /* 0xffffffffff047807 */ /* 0x000fe40001800000 */
[----:B------:R-:W-:Y:S02]  /*5f30*/  CS2R R40, SRZ ;  /* 0x0000000000287805 */ /* 0x000fe4000001ff00 */
[----:B------:R-:W-:Y:S02]  /*5f40*/  P2R R79, PR, RZ, 0x20 ;  /* 0x00000020ff4f7803 */ /* 0x000fe40000000000 */
[----:B------:R-:W-:Y:S02]  /*5f50*/  @P5 SHF.L.U32 R0, R83, 0x1f, RZ ;  /* 0x0000001f53005819 */ /* 0x000fe400000006ff */
[----:B------:R-:W-:Y:S02]  /*5f60*/  @P2 SEL R4, R5, R4, !P4 ;  /* 0x0000000405042207 */ /* 0x000fe40006000000 */
[----:B------:R1:W3:Y:S02]  /*5f70*/  @P5 SYNCS.PHASECHK.TRANS64.TRYWAIT P1, [R2+URZ+0x30], R0 ;  /* 0x00003000020055a7 */ /* 0x0002e400080211ff */
[----:B------:R-:W-:Y:S04]  /*5f80*/  LOP3.LUT R4, R4, 0x1, RZ, 0xc0, !PT ;  /* 0x0000000104047812 */ /* 0x000fe800078ec0ff */
[----:B------:R-:W-:Y:S04]  /*5f90*/  ISETP.NE.U32.AND P2, PT, R4, 0x1, PT ;  /* 0x000000010400780c */ /* 0x000fe80003f45070 */
[----:B------:R-:W-:Y:S01]  /*5fa0*/  P2R R86, PR, RZ, 0x4 ;  /* 0x00000004ff567803 */ /* 0x000fe20000000000 */
[----:B------:R4:W2:Y:S01]  /*5fb0*/  SYNCS.PHASECHK.TRANS64.TRYWAIT P0, [R82+URZ+0x90], R3 ;  /* 0x00009003520075a7 */ /* 0x0008a200080011ff */
[C---:B-1----:R-:W-:Y:S01]  /*5fc0*/  IMAD.SHL.U32 R0, R34.reuse, 0x20, RZ ;  /* 0x0000002022007824 */ /* 0x042fe200078e00ff */
[----:B------:R-:W-:Y:S04]  /*5fd0*/  LOP3.LUT R34, R34, 0xffe, RZ, 0xc0, !PT ;  /* 0x00000ffe22227812 */ /* 0x000fe800078ec0ff */
[----:B------:R-:W-:Y:S01]  /*5fe0*/  LOP3.LUT R0, R0, 0xffffffc0, RZ, 0xc0, !PT ;  /* 0xffffffc000007812 */ /* 0x000fe200078ec0ff */
[----:B------:R-:W-:Y:S04]  /*5ff0*/  IMAD.IADD R34, R31, 0x1, -R34 ;  /* 0x000000011f227824 */ /* 0x000fe800078e0a22 */
[----:B------:R-:W-:Y:S04]  /*6000*/  IMAD.IADD R0, R32, 0x1, R0 ;  /* 0x0000000120007824 */ /* 0x000fe800078e0200 */
[----:B------:R-:W-:Y:S01]  /*6010*/  IMAD R34, R34, 0x100000, R0 ;  /* 0x0010000022227824 */ /* 0x000fe200078e0200 */
[----:B---3--:R-:W-:Y:S01]  /*6020*/  @P5 SEL R85, RZ, 0x1, !P1 ;  /* 0x00000001ff555807 */ /* 0x008fe20004800000 */
[----:B----4-:R-:W-:Y:S06]  /*6030*/  @!P5 BRA `(.L_x_90) ;  /* 0x000000000090d947 */ /* 0x010fec0003800000 */
[----:B------:R-:W-:Y:S01]  /*6040*/  HFMA2 R47, -RZ, RZ, 0, 0 ;  /* 0x00000000ff2f7431 */ /* 0x000fe200000001ff */
[----:B------:R-:W-:Y:S01]  /*6050*/  ISETP.NE.AND P1, PT, R85, RZ, PT ;  /* 0x000000ff5500720c */ /* 0x000fe20003f25270 */
[----:B------:R-:W-:Y:S01]  /*6060*/  IMAD.U32 R5, RZ, RZ, UR37 ;  /* 0x00000025ff057e24 */ /* 0x000fe2000f8e00ff */
[----:B------:R-:W-:Y:S11]  /*6070*/  BSSY B0, `(.L_x_91) ;  /* 0x0000005000007945 */ /* 0x000ff60003800000 */
[----:B------:R-:W-:Y:S05]  /*6080*/  @P1 BRA `(.L_x_92) ;  /* 0x00000000000c1947 */ /* 0x000fea0003800000 */
[----:B------:R-:W-:Y:S04]  /*6090*/  SHF.L.U32 R0, R83, 0x1f, RZ ;  /* 0x0000001f53007819 */ /* 0x000fe800000006ff */
[----:B------:R-:W1:Y:S02]  /*60a0*/  SYNCS.PHASECHK.TRANS64.TRYWAIT P1, [R2+URZ+0x30], R0 ;  /* 0x00003000020075a7 */ /* 0x000e6400080211ff */
[----:B-1----:R-:W-:Y:S05]  /*60b0*/  @!P1 BRA `(.L_x_93) ;  /* 0x0000001c00289947 */ /* 0x002fea0003800000 */
.L_x_92:
[----:B------:R-:W-:Y:S05]  /*60c0*/  BSYNC B0 ;  /* 0x0000000000007941 */ /* 0x000fea0003800000 */
.L_x_91:
[----:B------:R-:W-:Y:S01]  /*60d0*/  ISETP.NE.AND P1, PT, R86, RZ, PT ;  /* 0x000000ff5600720c */ /* 0x000fe20003f25270 */
[----:B------:R-:W-:Y:S01]  /*60e0*/  IMAD.MOV.U32 R46, RZ, RZ, RZ ;  /* 0x000000ffff2e7224 */ /* 0x000fe200078e00ff */
[----:B------:R-:W-:Y:S02]  /*60f0*/  CS2R R44, SRZ ;  /* 0x00000000002c7805 */ /* 0x000fe4000001ff00 */
[----:B------:R-:W-:Y:S02]  /*6100*/  CS2R R42, SRZ ;  /* 0x00000000002a7805 */ /* 0x000fe4000001ff00 */
[----:B------:R-:W-:Y:S02]  /*6110*/  CS2R R40, SRZ ;  /* 0x0000000000287805 */ /* 0x000fe4000001ff00 */
[----:B------:R-:W-:Y:S02]  /*6120*/  CS2R R50, SRZ ;  /* 0x0000000000327805 */ /* 0x000fe4000001ff00 */
[----:B------:R-:W-:Y:S02]  /*6130*/  CS2R R48, SRZ ;  /* 0x0000000000307805 */ /* 0x000fe4000001ff00 */
[----:B------:R-:W-:Y:S02]  /*6140*/  CS2R R54, SRZ ;  /* 0x0000000000367805 */ /* 0x000fe4000001ff00 */
[----:B------:R-:W-:Y:S01]  /*6150*/  CS2R R52, SRZ ;  /* 0x0000000000347805 */ /* 0x000fe2000001ff00 */
[----:B------:R-:W-:Y:S01]  /*6160*/  @P1 IMAD R5, R5, 0x800, R68 ;  /* 0x0000080005051824 */ /* 0x000fe200078e0244 */
[----:B------:R-:W-:Y:S05]  /*6170*/  @P1 WARPSYNC.ALL ;  /* 0x0000000000001948 */ /* 0x000fea0003800000 */
[----:B------:R-:W-:Y:S01]  /*6180*/  @P1 LEA R5, R5, UR36, 0x2 ;  /* 0x0000002405051c11 */ /* 0x000fe2000f8e10ff */
[----:B------:R-:W-:Y:S04]  /*6190*/  UIADD3 UR4, UPT, UPT, UR37, 0x1, URZ ;  /* 0x0000000125047890 */ /* 0x000fe8000fffe0ff */
[----:B------:R3:W4:Y:S01]  /*61a0*/  @P1 LDSM.16.M88.4 R40, [R5+0x400] ;  /* 0x000400000528183b */ /* 0x0007220000000200 */
[----:B------:R-:W-:Y:S01]  /*61b0*/  @P1 VIADD R4, R5, 0x400 ;  /* 0x0000040005041836 */ /* 0x000fe20000000000 */
[----:B------:R-:W-:Y:S01]  /*61c0*/  UISETP.NE.AND UP0, UPT, UR4, 0x3, UPT ;  /* 0x000000030400788c */ /* 0x000fe2000bf05270 */
[C-C-:B-1----:R-:W-:Y:S02]  /*61d0*/  @P1 IMAD R2, R74.reuse, 0x4, R5.reuse ;  /* 0x000000044a021824 */ /* 0x142fe400078e0205 */
[C---:B------:R-:W-:Y:S01]  /*61e0*/  @P1 IMAD R4, R73.reuse, 0x4, R4 ;  /* 0x0000000449041824 */ /* 0x040fe200078e0204 */
[----:B------:R-:W-:Y:S01]  /*61f0*/  USEL UR5, URZ, 0x1, UP0 ;  /* 0x00000001ff057887 */ /* 0x000fe20008000000 */
[----:B------:R-:W-:Y:S01]  /*6200*/  @P1 IMAD R0, R73, 0x4, R5 ;  /* 0x0000000449001824 */ /* 0x000fe200078e0205 */
[----:B------:R3:W1:Y:S01]  /*6210*/  @P1 LDSM.16.M88.4 R44, [R2+0x400] ;  /* 0x00040000022c183b */ /* 0x0006620000000200 */
[----:B------:R-:W-:Y:S01]  /*6220*/  @P1 IMAD R4, R74, 0x4, R4 ;  /* 0x000000044a041824 */ /* 0x000fe200078e0204 */
[----:B------:R-:W-:Y:S02]  /*6230*/  USEL UR4, UR4, URZ, UP0 ;  /* 0x000000ff04047287 */ /* 0x000fe40008000000 */
[----:B------:R3:W1:Y:S01]  /*6240*/  @P1 LDSM.16.M88.4 R48, [R0+0x400] ;  /* 0x000400000030183b */ /* 0x0006620000000200 */
[----:B------:R-:W-:Y:S03]  /*6250*/  LOP3.LUT R83, R83, UR5, RZ, 0x3c, !PT ;  /* 0x0000000553537c12 */ /* 0x000fe6000f8e3cff */
[----:B------:R3:W1:Y:S01]  /*6260*/  @P1 LDSM.16.M88.4 R52, [R4] ;  /* 0x000000000434183b */ /* 0x0006620000000200 */
[----:B------:R-:W-:Y:S03]  /*6270*/  IMAD.U32 R84, RZ, RZ, UR4 ;  /* 0x00000004ff547e24 */ /* 0x000fe6000f8e00ff */
.L_x_90:
[----:B------:R-:W-:Y:S05]  /*6280*/  BSYNC B1 ;  /* 0x0000000000017941 */ /* 0x000fea0003800000 */
.L_x_89:
[----:B---3--:R-:W-:Y:S04]  /*6290*/  SHF.R.U32.HI R0, RZ, 0x15, R34 ;  /* 0x00000015ff007819 */ /* 0x008fe80000011622 */
[----:B------:R-:W-:Y:S01]  /*62a0*/  LOP3.LUT P1, RZ, R0, 0x3, R69, 0x48, !PT ;  /* 0x0000000300ff7812 */ /* 0x000fe20007824845 */
[----:B------:R-:W-:Y:S01]  /*62b0*/  @!UPT UIADD3 URZ, UPT, UPT, URZ, URZ, URZ ;  /* 0x000000fffffff290 */ /* 0x000fe2000fffe0ff */
[----:B--2---:R-:W-:Y:S11]  /*62c0*/  @P0 BRA `(.L_x_94) ;  /* 0x0000000000080947 */ /* 0x004ff60003800000 */
[----:B------:R-:W2:Y:S02]  /*62d0*/  SYNCS.PHASECHK.TRANS64.TRYWAIT P0, [R82+URZ+0x90], R3 ;  /* 0x00009003520075a7 */ /* 0x000ea400080011ff */
[----:B--2---:R-:W-:Y:S05]  /*62e0*/  @!P0 BRA `(.L_x_95) ;  /* 0x0000001800b08947 */ /* 0x004fea0003800000 */
.L_x_94:
[----:B------:R-:W-:Y:S05]  /*62f0*/  @!P1 BRA `(.L_x_96) ;  /* 0x0000000000409947 */ /* 0x000fea0003800000 */
[----:B------:R-:W3:Y:S01]  /*6300*/  LDCU.64 UR8, c[0x4][0x70] ;  /* 0x01000e00ff0877ac */ /* 0x000ee20008000a00 */
[----:B--2---:R-:W-:Y:S01]  /*6310*/  MOV R3, 0x0 ;  /* 0x0000000000037802 */ /* 0x004fe20000000f00 */
[----:B------:R-:W-:Y:S02]  /*6320*/  HFMA2 R12, -RZ, RZ, 0, 5.9604644775390625e-08 ;  /* 0x00000001ff0c7431 */ /* 0x000fe400000001ff */
[----:B------:R-:W-:Y:S02]  /*6330*/  IMAD.MOV.U32 R8, RZ, RZ, 0x192 ;  /* 0x00000192ff087424 */ /* 0x000fe400078e00ff */
[----:B------:R-:W-:Y:S01]  /*6340*/  IMAD.MOV.U32 R13, RZ, RZ, RZ ;  /* 0x000000ffff0d7224 */ /* 0x000fe200078e00ff */
[----:B------:R-:W2:Y:S01]  /*6350*/  LDCU.64 UR6, c[0x4][0x78] ;  /* 0x01000f00ff0677ac */ /* 0x000ea20008000a00 */
[----:B------:R-:W1:Y:S01]  /*6360*/  LDC.64 R2, c[0x4][R3] ;  /* 0x0100000003027b82 */ /* 0x000e620000000a00 */
[----:B------:R-:W5:Y:S01]  /*6370*/  LDCU.64 UR4, c[0x4][0x10] ;  /* 0x01000200ff0477ac */ /* 0x000f620008000a00 */
[----:B---3--:R-:W-:Y:S01]  /*6380*/  MOV R5, UR9 ;  /* 0x0000000900057c02 */ /* 0x008fe20008000f00 */
[----:B------:R-:W-:Y:S01]  /*6390*/  IMAD.U32 R4, RZ, RZ, UR8 ;  /* 0x00000008ff047e24 */ /* 0x000fe2000f8e00ff */
[----:B--2---:R-:W-:Y:S01]  /*63a0*/  MOV R7, UR7 ;  /* 0x0000000700077c02 */ /* 0x004fe20008000f00 */
[----:B------:R-:W-:Y:S01]  /*63b0*/  IMAD.U32 R6, RZ, RZ, UR6 ;  /* 0x00000006ff067e24 */ /* 0x000fe2000f8e00ff */
[----:B-----5:R-:W-:Y:S01]  /*63c0*/  MOV R11, UR5 ;  /* 0x00000005000b7c02 */ /* 0x020fe20008000f00 */
[----:B------:R-:W-:Y:S02]  /*63d0*/  IMAD.U32 R10, RZ, RZ, UR4 ;  /* 0x00000004ff0a7e24 */ /* 0x000fe4000f8e00ff */
[----:B------:R-:W-:Y:S07]  /*63e0*/  LEPC R20, `(.L_x_96) ;  /* 0x000000001014794e */ /* 0x000fee0000000000 */
[----:B-1--4-:R-:W-:Y:S05]  /*63f0*/  CALL.ABS.NOINC R2 ;  /* 0x0000000002007343 */ /* 0x012fea0003c00000 */
.L_x_96:
[----:B------:R-:W-:Y:S05]  /*6400*/  WARPSYNC.ALL ;  /* 0x0000000000007948 */ /* 0x000fea0003800000 */
[----:B------:R-:W-:Y:S01]  /*6410*/  R2UR UR4, R34 ;  /* 0x00000000220472ca */ /* 0x000fe200000e0000 */
[----:B------:R-:W-:Y:S01]  /*6420*/  BSSY.RECONVERGENT B0, `(.L_x_97) ;  /* 0x000003e000007945 */ /* 0x000fe20003800200 */
[----:B------:R-:W-:Y:S02]  /*6430*/  MOV R20, UR37 ;  /* 0x0000002500147c02 */ /* 0x000fe40008000f00 */
[----:B------:R-:W-:Y:S02]  /*6440*/  SHF.L.U32 R80, R74, 0x2, RZ ;  /* 0x000000024a507819 */ /* 0x000fe400000006ff */
[----:B------:R-:W-:Y:S02]  /*6450*/  LEA R20, R20, R68, 0xb ;  /* 0x0000004414147211 */ /* 0x000fe400078e58ff */
[----:B------:R-:W-:Y:S02]  /*6460*/  SHF.L.U32 R81, R73, 0x2, RZ ;  /* 0x0000000249517819 */ /* 0x000fe400000006ff */
[----:B------:R-:W-:Y:S02]  /*6470*/  LEA R20, R20, UR36, 0x2 ;  /* 0x0000002414147c11 */ /* 0x000fe4000f8e10ff */
[----:B------:R-:W-:Y:S01]  /*6480*/  ISETP.NE.AND P0, PT, R75, RZ, PT ;  /* 0x000000ff4b00720c */ /* 0x000fe20003f05270 */
[----:B------:R-:W3:Y:S02]  /*6490*/  LDTM.16dp128bit.x8 R4, tmem[UR4] ;  /* 0x00000004000479ee */ /* 0x000ee40008180000 */
[C---:B---3--:R-:W-:Y:S01]  /*64a0*/  FMUL R0, R33.reuse, R4 ;  /* 0x0000000421007220 */ /* 0x048fe20000400000 */
[C---:B------:R-:W-:Y:S01]  /*64b0*/  FMUL R2, R33.reuse, R5 ;  /* 0x0000000521027220 */ /* 0x040fe20000400000 */
[C---:B--2---:R-:W-:Y:S01]  /*64c0*/  FMUL R3, R33.reuse, R6 ;  /* 0x0000000621037220 */ /* 0x044fe20000400000 */
[----:B------:R-:W-:Y:S01]  /*64d0*/  FMUL R7, R33, R7 ;  /* 0x0000000721077220 */ /* 0x000fe20000400000 */
[----:B----4-:R-:W-:Y:S01]  /*64e0*/  FFMA R36, R35, R40, R0 ;  /* 0x0000002823247223 */ /* 0x010fe20000000000 */
[----:B------:R-:W-:Y:S01]  /*64f0*/  FMUL R4, R33, R8 ;  /* 0x0000000821047220 */ /* 0x000fe20000400000 */
[----:B------:R-:W-:Y:S01]  /*6500*/  FFMA R37, R35, R41, R2 ;  /* 0x0000002923257223 */ /* 0x000fe20000000002 */
[----:B------:R-:W-:Y:S01]  /*6510*/  FMUL R5, R33, R9 ;  /* 0x0000000921057220 */ /* 0x000fe20000400000 */
[----:B------:R-:W-:Y:S01]  /*6520*/  FFMA R38, R35, R42, R3 ;  /* 0x0000002a23267223 */ /* 0x000fe20000000003 */
[----:B------:R-:W-:Y:S01]  /*6530*/  FMUL R6, R33, R10 ;  /* 0x0000000a21067220 */ /* 0x000fe20000400000 */
[----:B------:R-:W-:Y:S01]  /*6540*/  FFMA R39, R35, R43, R7 ;  /* 0x0000002b23277223 */ /* 0x000fe20000000007 */
[----:B------:R-:W-:Y:S01]  /*6550*/  FMUL R11, R33, R11 ;  /* 0x0000000b210b7220 */ /* 0x000fe20000400000 */
[----:B-1----:R-:W-:Y:S01]  /*6560*/  FFMA R4, R35, R44, R4 ;  /* 0x0000002c23047223 */ /* 0x002fe20000000004 */
[----:B------:R-:W-:Y:S01]  /*6570*/  FMUL R8, R33, R12 ;  /* 0x0000000c21087220 */ /* 0x000fe20000400000 */
[----:B------:R-:W-:Y:S01]  /*6580*/  FFMA R5, R35, R45, R5 ;  /* 0x0000002d23057223 */ /* 0x000fe20000000005 */
[----:B------:R1:W-:Y:S01]  /*6590*/  STSM.16.M88.4 [R20+0x400], R36 ;  /* 0x0004002414007844 */ /* 0x0003e20000000200 */
[----:B------:R-:W-:Y:S01]  /*65a0*/  FMUL R9, R33, R13 ;  /* 0x0000000d21097220 */ /* 0x000fe20000400000 */
[----:B------:R-:W-:Y:S01]  /*65b0*/  FFMA R6, R35, R46, R6 ;  /* 0x0000002e23067223 */ /* 0x000fe20000000006 */
[C---:B------:R-:W-:Y:S01]  /*65c0*/  FMUL R10, R33.reuse, R14 ;  /* 0x0000000e210a7220 */ /* 0x040fe20000400000 */
[----:B------:R-:W-:Y:S01]  /*65d0*/  FMUL R13, R33, R17 ;  /* 0x00000011210d7220 */ /* 0x000fe20000400000 */
[C---:B------:R-:W-:Y:S01]  /*65e0*/  IADD3 R17, PT, PT, R80.reuse, 0x400, R20 ;  /* 0x0000040050117810 */ /* 0x040fe20007ffe014 */
[----:B------:R-:W-:Y:S01]  /*65f0*/  FFMA R7, R35, R47, R11 ;  /* 0x0000002f23077223 */ /* 0x000fe2000000000b */
[----:B------:R-:W-:Y:S01]  /*6600*/  FMUL R15, R33, R15 ;  /* 0x0000000f210f7220 */ /* 0x000fe20000400000 */
[----:B------:R-:W-:Y:S01]  /*6610*/  FFMA R8, R35, R48, R8 ;  /* 0x0000003023087223 */ /* 0x000fe20000000008 */
[----:B------:R-:W-:Y:S01]  /*6620*/  FMUL R12, R33, R16 ;  /* 0x00000010210c7220 */ /* 0x000fe20000400000 */
[C---:B------:R-:W-:Y:S01]  /*6630*/  FFMA R9, R35.reuse, R49, R9 ;  /* 0x0000003123097223 */ /* 0x040fe20000000009 */
[----:B------:R1:W-:Y:S01]  /*6640*/  STSM.16.M88.4 [R17], R4 ;  /* 0x0000000411007844 */ /* 0x0003e20000000200 */
[----:B------:R-:W-:Y:S01]  /*6650*/  FFMA R10, R35, R50, R10 ;  /* 0x00000032230a7223 */ /* 0x000fe2000000000a */
[----:B------:R-:W-:Y:S01]  /*6660*/  FMUL R14, R33, R18 ;  /* 0x00000012210e7220 */ /* 0x000fe20000400000 */
[----:B------:R-:W-:Y:S01]  /*6670*/  IADD3 R16, PT, PT, R81, 0x400, R20 ;  /* 0x0000040051107810 */ /* 0x000fe20007ffe014 */
[----:B------:R-:W-:Y:S01]  /*6680*/  FFMA R11, R35, R51, R15 ;  /* 0x00000033230b7223 */ /* 0x000fe2000000000f */
[----:B------:R-:W-:Y:S01]  /*6690*/  FMUL R19, R33, R19 ;  /* 0x0000001321137220 */ /* 0x000fe20000400000 */
[C---:B------:R-:W-:Y:S01]  /*66a0*/  FFMA R12, R35.reuse, R52, R12 ;  /* 0x00000034230c7223 */ /* 0x040fe2000000000c */
[C---:B------:R-:W-:Y:S01]  /*66b0*/  FFMA R13, R35.reuse, R53, R13 ;  /* 0x00000035230d7223 */ /* 0x040fe2000000000d */
[C---:B------:R-:W-:Y:S01]  /*66c0*/  FFMA R14, R35.reuse, R54, R14 ;  /* 0x00000036230e7223 */ /* 0x040fe2000000000e */
[----:B------:R1:W-:Y:S01]  /*66d0*/  STSM.16.M88.4 [R16], R8 ;  /* 0x0000000810007844 */ /* 0x0003e20000000200 */
[----:B------:R-:W-:Y:S01]  /*66e0*/  IADD3 R0, PT, PT, R80, R16, RZ ;  /* 0x0000001050007210 */ /* 0x000fe20007ffe0ff */
[----:B------:R-:W-:Y:S05]  /*66f0*/  FFMA R15, R35, R55, R19 ;  /* 0x00000037230f7223 */ /* 0x000fea0000000013 */
[----:B------:R1:W-:Y:S01]  /*6700*/  STSM.16.M88.4 [R0], R12 ;  /* 0x0000000c00007844 */ /* 0x0003e20000000200 */
[----:B------:R-:W-:Y:S01]  /*6710*/  @!PT LDS RZ, [RZ] ;  /* 0x00000000fffff984 */ /* 0x000fe20000000800 */
[----:B------:R-:W-:Y:S01]  /*6720*/  @!PT LDS RZ, [RZ] ;  /* 0x00000000fffff984 */ /* 0x000fe20000000800 */
[----:B------:R-:W-:Y:S01]  /*6730*/  @!PT LDS RZ, [RZ] ;  /* 0x00000000fffff984 */ /* 0x000fe20000000800 */
[----:B------:R-:W-:Y:S01]  /*6740*/  @!PT LDS RZ, [RZ] ;  /* 0x00000000fffff984 */ /* 0x000fe20000000800 */
[----:B------:R2:W-:Y:S06]  /*6750*/  MEMBAR.ALL.CTA ;  /* 0x0000000000007992 */ /* 0x0005ec0000008000 */
[----:B--2---:R-:W2:Y:S02]  /*6760*/  FENCE.VIEW.ASYNC.S ;  /* 0x00000000000073c6 */ /* 0x004ea40000000000 */
[----:B--2---:R-:W-:Y:S06]  /*6770*/  BAR.SYNC.DEFER_BLOCKING 0x1, 0x80 ;  /* 0x0042000000007b1d */ /* 0x004fec0000010000 */
[----:B------:R-:W-:Y:S05]  /*6780*/  @P0 BRA `(.L_x_98) ;  /* 0x00000000001c0947 */ /* 0x000fea0003800000 */
[----:B------:R-:W-:Y:S02]  /*6790*/  ULEA UR5, UR37, UR36, 0xd ;  /* 0x0000002425057291 */ /* 0x000fe4000f8e68ff */
[----:B------:R-:W-:Y:S02]  /*67a0*/  UIADD3 UR4, UP0, UPT, UR54, 0x680, URZ ;  /* 0x0000068036047890 */ /* 0x000fe4000ff1e0ff */
[----:B------:R-:W-:Y:S02]  /*67b0*/  UIADD3 UR44, UPT, UPT, UR5, 0x400, URZ ;  /* 0x00000400052c7890 */ /* 0x000fe4000fffe0ff */
[----:B------:R-:W-:Y:S01]  /*67c0*/  UIADD3.X UR5, UPT, UPT, URZ, UR55, URZ, UP0, !UPT ;  /* 0x00000037ff057290 */ /* 0x000fe200087fe4ff */
[----:B------:R-:W-:Y:S08]  /*67d0*/  UMOV UR47, UR60 ;  /* 0x0000003c002f7c82 */ /* 0x000ff00008000000 */
[----:B------:R2:W-:Y:S02]  /*67e0*/  UTMASTG.3D [UR44], [UR4] ;  /* 0x0000002c040073b5 */ /* 0x0005e40008010000 */
[----:B--2---:R0:W-:Y:S02]  /*67f0*/  UTMACMDFLUSH ;  /* 0x00000000000079b7 */ /* 0x0041e40000000000 */
.L_x_98:
[----:B------:R-:W-:Y:S05]  /*6800*/  BSYNC.RECONVERGENT B0 ;  /* 0x0000000000007941 */ /* 0x000fea0003800200 */
.L_x_97:
[----:B------:R-:W-:Y:S01]  /*6810*/  UIADD3 UR39, UPT, UPT, UR37, 0x1, URZ ;  /* 0x0000000125277890 */ /* 0x000fe2000fffe0ff */
[----:B------:R-:W-:Y:S03]  /*6820*/  BSSY.RECONVERGENT B0, `(.L_x_99) ;  /* 0x0000005000007945 */ /* 0x000fe60003800200 */
[----:B------:R-:W-:Y:S04]  /*6830*/  UISETP.NE.AND UP0, UPT, UR39, 0x3, UPT ;  /* 0x000000032700788c */ /* 0x000fe8000bf05270 */
[----:B------:R-:W-:Y:S01]  /*6840*/  USEL UR38, UR39, URZ, UP0 ;  /* 0x000000ff27267287 */ /* 0x000fe20008000000 */
[----:B------:R-:W-:Y:S11]  /*6850*/  @P0 BRA `(.L_x_100) ;  /* 0x0000000000040947 */ /* 0x000ff60003800000 */
[----:B------:R-:W-:Y:S04]  /*6860*/  DEPBAR.LE SB0, 0x1 ;  /* 0x000080400000791a */ /* 0x000fe80000000000 */
.L_x_100:
[----:B------:R-:W-:Y:S05]  /*6870*/  BSYNC.RECONVERGENT B0 ;  /* 0x0000000000007941 */ /* 0x000fea0003800200 */
.L_x_99:
[----:B------:R-:W-:Y:S01]  /*6880*/  BAR.SYNC.DEFER_BLOCKING 0x1, 0x80 ;  /* 0x0042000000007b1d */ /* 0x000fe20000010000 */
[----:B------:R-:W-:Y:S01]  /*6890*/  ISETP.NE.AND P1, PT, R79, RZ, PT ;  /* 0x000000ff4f00720c */ /* 0x000fe20003f25270 */
[----:B------:R-:W-:Y:S01]  /*68a0*/  UISETP.NE.AND UP0, UPT, UR41, URZ, UPT ;  /* 0x000000ff2900728c */ /* 0x000fe2000bf05270 */
[----:B------:R-:W-:Y:S11]  /*68b0*/  LEA R2, R84, UR36, 0x3 ;  /* 0x0000002454027c11 */ /* 0x000ff6000f8e18ff */
[----:B------:R-:W-:Y:S01]  /*68c0*/  @P1 SHF.L.U32 R3, R83, 0x1f, RZ ;  /* 0x0000001f53031819 */ /* 0x000fe200000006ff */
[----:B------:R-:W-:Y:S06]  /*68d0*/  BRA.U !UP0, `(.L_x_101) ;  /* 0x0000000108247547 */ /* 0x000fec000b800000 */
[----:B-1----:R-:W-:Y:S01]  /*68e0*/  IMAD.U32 R4, RZ, RZ, UR40 ;  /* 0x00000028ff047e24 */ /* 0x002fe2000f8e00ff */
[----:B------:R-:W-:Y:S01]  /*68f0*/  MOV R0, UR53 ;  /* 0x0000003500007c02 */ /* 0x000fe20008000f00 */
[----:B------:R-:W-:Y:S03]  /*6900*/  UIADD3 UR4, UPT, UPT, UR40, 0x1, URZ ;  /* 0x0000000128047890 */ /* 0x000fe6000fffe0ff */
[----:B------:R-:W-:Y:S01]  /*6910*/  @P1 LEA R4, R4, UR36, 0x3 ;  /* 0x0000002404041c11 */ /* 0x000fe2000f8e18ff */
[----:B------:R-:W-:Y:S04]  /*6920*/  UISETP.NE.AND UP0, UPT, UR4, 0x3, UPT ;  /* 0x000000030400788c */ /* 0x000fe8000bf05270 */
[----:B------:R-:W-:Y:S01]  /*6930*/  @P1 VIADD R4, R4, 0x48 ;  /* 0x0000004804041836 */ /* 0x000fe20000000000 */
[----:B------:R-:W-:Y:S04]  /*6940*/  USEL UR40, UR4, URZ, UP0 ;  /* 0x000000ff04287287 */ /* 0x000fe80008000000 */
[----:B------:R-:W-:Y:S04]  /*6950*/  @P1 PRMT R0, R0, 0x654, R4 ;  /* 0x0000065400001816 */ /* 0x000fe80000000004 */
[----:B------:R2:W-:Y:S04]  /*6960*/  @P1 SYNCS.ARRIVE.TRANS64.RED.A1T0 RZ, [R0+URZ], RZ ;  /* 0x000000ff00ff19a7 */ /* 0x0005e800081004ff */
.L_x_101:
[----:B------:R-:W3:Y:S01]  /*6970*/  @P1 SYNCS.PHASECHK.TRANS64.TRYWAIT P0, [R2+URZ+0x30], R3 ;  /* 0x00003003020015a7 */ /* 0x000ee200080011ff */
[----:B------:R-:W-:Y:S01]  /*6980*/  BSSY B1, `(.L_x_102) ;  /* 0x0000017000017945 */ /* 0x000fe20003800000 */
[----:B---3--:R-:W-:Y:S03]  /*6990*/  @P1 SEL R85, RZ, 0x1, !P0 ;  /* 0x00000001ff551807 */ /* 0x008fe60004000000 */
[----:B------:R-:W-:Y:S05]  /*69a0*/  @!P1 BRA `(.L_x_103) ;  /* 0x0000000000509947 */ /* 0x000fea0003800000 */
[----:B------:R-:W-:Y:S01]  /*69b0*/  ISETP.NE.AND P1, PT, R86, RZ, PT ;  /* 0x000000ff5600720c */ /* 0x000fe20003f25270 */
[----:B------:R-:W-:Y:S01]  /*69c0*/  BSSY B0, `(.L_x_104) ;  /* 0x000000a000007945 */ /* 0x000fe20003800000 */
[----:B------:R-:W-:Y:S11]  /*69d0*/  ISETP.NE.AND P0, PT, R85, RZ, PT ;  /* 0x000000ff5500720c */ /* 0x000ff60003f05270 */
[----:B-1----:R-:W-:Y:S05]  /*69e0*/  @P1 IMAD R4, R84, 0x800, R68 ;  /* 0x0000080054041824 */ /* 0x002fea00078e0244 */
[----:B------:R-:W-:Y:S05]  /*69f0*/  @P1 LEA R4, R4, UR36, 0x2 ;  /* 0x0000002404041c11 */ /* 0x000fea000f8e10ff */
[--C-:B--2---:R-:W-:Y:S02]  /*6a00*/  @P1 IMAD.IADD R0, R81, 0x1, R4.reuse ;  /* 0x0000000151001824 */ /* 0x104fe400078e0204 */
[----:B------:R-:W-:Y:S01]  /*6a10*/  @P1 IMAD.IADD R3, R80, 0x1, R4 ;  /* 0x0000000150031824 */ /* 0x000fe200078e0204 */
[----:B------:R-:W-:Y:S06]  /*6a20*/  @P0 BRA `(.L_x_105) ;  /* 0x00000000000c0947 */ /* 0x000fec0003800000 */
[----:B------:R-:W-:Y:S04]  /*6a30*/  SHF.L.U32 R83, R83, 0x1f, RZ ;  /* 0x0000001f53537819 */ /* 0x000fe800000006ff */
[----:B------:R-:W1:Y:S02]  /*6a40*/  SYNCS.PHASECHK.TRANS64.TRYWAIT P0, [R2+URZ+0x30], R83 ;  /* 0x00003053020075a7 */ /* 0x000e6400080011ff */
[----:B-1----:R-:W-:Y:S05]  /*6a50*/  @!P0 BRA `(.L_x_106) ;  /* 0x0000001000e88947 */ /* 0x002fea0003800000 */
.L_x_105:
[----:B------:R-:W-:Y:S05]  /*6a60*/  BSYNC B0 ;  /* 0x0000000000007941 */ /* 0x000fea0003800000 */
.L_x_104:
[----:B------:R-:W-:Y:S11]  /*6a70*/  ISETP.NE.AND P0, PT, R86, RZ, PT ;  /* 0x000000ff5600720c */ /* 0x000ff60003f05270 */
[----:B------:R-:W-:Y:S02]  /*6a80*/  @!UPT UIADD3 URZ, UPT, UPT, URZ, URZ, URZ ;  /* 0x000000fffffff290 */ /* 0x000fe4000fffe0ff */
[----:B-1----:R-:W-:Y:S01]  /*6a90*/  @P0 IADD3 R2, PT, PT, R80, R0, RZ ;  /* 0x0000000050020210 */ /* 0x002fe20007ffe0ff */
[----:B------:R-:W-:Y:S05]  /*6aa0*/  @P0 WARPSYNC.ALL ;  /* 0x0000000000000948 */ /* 0x000fea0003800000 */
[----:B------:R3:W4:Y:S04]  /*6ab0*/  @P0 LDSM.16.M88.4 R40, [R4+0x400] ;  /* 0x000400000428083b */ /* 0x0007280000000200 */
[----:B------:R3:W1:Y:S04]  /*6ac0*/  @P0 LDSM.16.M88.4 R44, [R3+0x400] ;  /* 0x00040000032c083b */ /* 0x0006680000000200 */
[----:B------:R3:W2:Y:S04]  /*6ad0*/  @P0 LDSM.16.M88.4 R48, [R0+0x400] ;  /* 0x000400000030083b */ /* 0x0006a80000000200 */
[----:B------:R3:W1:Y:S02]  /*6ae0*/  @P0 LDSM.16.M88.4 R52, [R2+0x400] ;  /* 0x000400000234083b */ /* 0x0006640000000200 */
.L_x_103:
[----:B------:R-:W-:Y:S05]  /*6af0*/  BSYNC B1 ;  /* 0x0000000000017941 */ /* 0x000fea0003800000 */
.L_x_102:
[----:B-123--:R-:W-:Y:S05]  /*6b00*/  VIADD R0, R34, 0x20 ;  /* 0x0000002022007836 */ /* 0x00efea0000000000 */
[----:B------:R-:W-:Y:S04]  /*6b10*/  SHF.R.U32.HI R0, RZ, 0x15, R0 ;  /* 0x00000015ff007819 */ /* 0x000fe80000011600 */
[----:B------:R-:W-:Y:S11]  /*6b20*/  LOP3.LUT P0, RZ, R0, 0x3, R69, 0x48, !PT ;  /* 0x0000000300ff7812 */ /* 0x000ff60007804845 */
[----:B------:R-:W-:Y:S02]  /*6b30*/  @!UPT UIADD3 URZ, UPT, UPT, URZ, URZ, URZ ;  /* 0x000000fffffff290 */ /* 0x000fe4000fffe0ff */
[----:B------:R-:W-:Y:S05]  /*6b40*/  @!P0 BRA `(.L_x_107) ;  /* 0x0000000000408947 */ /* 0x000fea0003800000 */
[----:B------:R-:W1:Y:S01]  /*6b50*/  LDCU.64 UR8, c[0x4][0x70] ;  /* 0x01000e00ff0877ac */ /* 0x000e620008000a00 */
[----:B------:R-:W-:Y:S01]  /*6b60*/  MOV R3, 0x0 ;  /* 0x0000000000037802 */ /* 0x000fe20000000f00 */
[----:B------:R-:W-:Y:S02]  /*6b70*/  HFMA2 R12, -RZ, RZ, 0, 5.9604644775390625e-08 ;  /* 0x00000001ff0c7431 */ /* 0x000fe400000001ff */
[----:B------:R-:W-:Y:S02]  /*6b80*/  IMAD.MOV.U32 R8, RZ, RZ, 0x192 ;  /* 0x00000192ff087424 */ /* 0x000fe400078e00ff */
[----:B------:R-:W-:Y:S01]  /*6b90*/  IMAD.MOV.U32 R13, RZ, RZ, RZ ;  /* 0x000000ffff0d7224 */ /* 0x000fe200078e00ff */
[----:B------:R-:W2:Y:S01]  /*6ba0*/  LDCU.64 UR6, c[0x4][0x78] ;  /* 0x01000f00ff0677ac */ /* 0x000ea20008000a00 */
[----:B------:R-:W3:Y:S01]  /*6bb0*/  LDC.64 R2, c[0x4][R3] ;  /* 0x0100000003027b82 */ /* 0x000ee20000000a00 */
[----:B------:R-:W5:Y:S01]  /*6bc0*/  LDCU.64 UR4, c[0x4][0x10] ;  /* 0x01000200ff0477ac */ /* 0x000f620008000a00 */
[----:B-1----:R-:W-:Y:S01]  /*6bd0*/  MOV R5, UR9 ;  /* 0x0000000900057c02 */ /* 0x002fe20008000f00 */
[----:B------:R-:W-:Y:S01]  /*6be0*/  IMAD.U32 R4, RZ, RZ, UR8 ;  /* 0x00000008ff047e24 */ /* 0x000fe2000f8e00ff */
[----:B--2---:R-:W-:Y:S01]  /*6bf0*/  MOV R7, UR7 ;  /* 0x0000000700077c02 */ /* 0x004fe20008000f00 */
[----:B------:R-:W-:Y:S01]  /*6c00*/  IMAD.U32 R6, RZ, RZ, UR6 ;  /* 0x00000006ff067e24 */ /* 0x000fe2000f8e00ff */
[----:B-----5:R-:W-:Y:S01]  /*6c10*/  MOV R11, UR5 ;  /* 0x00000005000b7c02 */ /* 0x020fe20008000f00 */
[----:B------:R-:W-:Y:S02]  /*6c20*/  IMAD.U32 R10, RZ, RZ, UR4 ;  /* 0x00000004ff0a7e24 */ /* 0x000fe4000f8e00ff */
[----:B------:R-:W-:Y:S07]  /*6c30*/  LEPC R20, `(.L_x_107) ;  /* 0x000000001014794e */ /* 0x000fee0000000000 */
[----:B---34-:R-:W-:Y:S05]  /*6c40*/  CALL.ABS.NOINC R2 ;  /* 0x0000000002007343 */ /* 0x018fea0003c00000 */
.L_x_107:
[----:B------:R-:W-:Y:S01]  /*6c50*/  ISETP.NE.AND P0, PT, R75, RZ, PT ;  /* 0x000000ff4b00720c */ /* 0x000fe20003f05270 */
[----:B------:R-:W-:Y:S05]  /*6c60*/  WARPSYNC.ALL ;  /* 0x0000000000007948 */ /* 0x000fea0003800000 */
[----:B------:R-:W-:Y:S01]  /*6c70*/  R2UR UR4, R34 ;  /* 0x00000000220472ca */ /* 0x000fe200000e0000 */
[----:B------:R-:W-:Y:S11]  /*6c80*/  BSSY.RECONVERGENT B0, `(.L_x_108) ;  /* 0x0000044000007945 */ /* 0x000ff60003800200 */
[----:B------:R-:W-:Y:S01]  /*6c90*/  @!UPT UIADD3 URZ, UPT, UPT, URZ, URZ, URZ ;  /* 0x000000fffffff290 */ /* 0x000fe2000fffe0ff */
[----:B------:R-:W1:Y:S01]  /*6ca0*/  LDTM.16dp128bit.x8 R4, tmem[UR4+0x20] ;  /* 0x00002004000479ee */ /* 0x000e620008180000 */
[----:B------:R-:W-:Y:S01]  /*6cb0*/  R2UR UR4, R82 ;  /* 0x00000000520472ca */ /* 0x000fe200000e0000 */
[----:B------:R-:W-:Y:S11]  /*6cc0*/  NOP ;  /* 0x0000000000007918 */ /* 0x000ff60000000000 */
[----:B------:R-:W-:Y:S01]  /*6cd0*/  @!UPT UIADD3 URZ, UPT, UPT, URZ, URZ, URZ ;  /* 0x000000fffffff290 */ /* 0x000fe2000fffe0ff */
[----:B------:R-:W-:Y:S04]  /*6ce0*/  UIADD3 UR4, UPT, UPT, UR4, 0xb0, URZ ;  /* 0x000000b004047890 */ /* 0x000fe8000fffe0ff */
[----:B------:R-:W-:Y:S01]  /*6cf0*/  UPRMT UR4, UR53, 0x654, UR4 ;  /* 0x0000065435047896 */ /* 0x000fe20008000004 */
[C---:B-1----:R-:W-:Y:S01]  /*6d00*/  FMUL R0, R33.reuse, R4 ;  /* 0x0000000421007220 */ /* 0x042fe20000400000 */
[C---:B------:R-:W-:Y:S01]  /*6d10*/  FMUL R2, R33.reuse, R5 ;  /* 0x0000000521027220 */ /* 0x040fe20000400000 */
[----:B------:R-:W-:Y:S06]  /*6d20*/  FMUL R3, R33, R6 ;  /* 0x0000000621037220 */ /* 0x000fec0000400000 */
[----:B------:R-:W-:Y:S01]  /*6d30*/  SYNCS.ARRIVE.TRANS64.RED.A1T0 RZ, [UR4], RZ ;  /* 0x000000ffffff79a7 */ /* 0x000fe20008100404 */
[C---:B----4-:R-:W-:Y:S01]  /*6d40*/  FFMA R36, R35.reuse, R40, R0 ;  /* 0x0000002823247223 */ /* 0x050fe20000000000 */
[----:B------:R-:W-:Y:S01]  /*6d50*/  MOV R0, UR38 ;  /* 0x0000002600007c02 */ /* 0x000fe20008000f00 */
[----:B------:R-:W-:Y:S01]  /*6d60*/  FFMA R37, R35, R41, R2 ;  /* 0x0000002923257223 */ /* 0x000fe20000000002 */
[C---:B------:R-:W-:Y:S01]  /*6d70*/  FMUL R7, R33.reuse, R7 ;  /* 0x0000000721077220 */ /* 0x040fe20000400000 */
[C---:B------:R-:W-:Y:S01]  /*6d80*/  FMUL R4, R33.reuse, R8 ;  /* 0x0000000821047220 */ /* 0x040fe20000400000 */
[----:B------:R-:W-:Y:S01]  /*6d90*/  LEA R0, R0, R68, 0xb ;  /* 0x0000004400007211 */ /* 0x000fe200078e58ff */
[----:B------:R-:W-:Y:S01]  /*6da0*/  FMUL R5, R33, R9 ;  /* 0x0000000921057220 */ /* 0x000fe20000400000 */
[----:B------:R-:W-:Y:S01]  /*6db0*/  FFMA R38, R35, R42, R3 ;  /* 0x0000002a23267223 */ /* 0x000fe20000000003 */
[----:B------:R-:W-:Y:S01]  /*6dc0*/  FMUL R6, R33, R10 ;  /* 0x0000000a21067220 */ /* 0x000fe20000400000 */
[----:B------:R-:W-:Y:S01]  /*6dd0*/  FFMA R39, R35, R43, R7 ;  /* 0x0000002b23277223 */ /* 0x000fe20000000007 */
[----:B------:R-:W-:Y:S01]  /*6de0*/  LEA R0, R0, UR36, 0x2 ;  /* 0x0000002400007c11 */ /* 0x000fe2000f8e10ff */
[----:B------:R-:W-:Y:S01]  /*6df0*/  FMUL R11, R33, R11 ;  /* 0x0000000b210b7220 */ /* 0x000fe20000400000 */
[----:B------:R-:W-:Y:S01]  /*6e00*/  FFMA R4, R35, R44, R4 ;  /* 0x0000002c23047223 */ /* 0x000fe20000000004 */
[----:B------:R-:W-:Y:S01]  /*6e10*/  FMUL R8, R33, R12 ;  /* 0x0000000c21087220 */ /* 0x000fe20000400000 */
[----:B------:R-:W-:Y:S01]  /*6e20*/  FFMA R5, R35, R45, R5 ;  /* 0x0000002d23057223 */ /* 0x000fe20000000005 */
[----:B------:R1:W-:Y:S01]  /*6e30*/  STSM.16.M88.4 [R0+0x400], R36 ;  /* 0x0004002400007844 */ /* 0x0003e20000000200 */
[----:B------:R-:W-:Y:S01]  /*6e40*/  FMUL R9, R33, R13 ;  /* 0x0000000d21097220 */ /* 0x000fe20000400000 */
[----:B------:R-:W-:Y:S01]  /*6e50*/  FFMA R6, R35, R46, R6 ;  /* 0x0000002e23067223 */ /* 0x000fe20000000006 */
[----:B------:R-:W-:Y:S01]  /*6e60*/  FMUL R10, R33, R14 ;  /* 0x0000000e210a7220 */ /* 0x000fe20000400000 */
[----:B------:R-:W-:Y:S01]  /*6e70*/  FFMA R7, R35, R47, R11 ;  /* 0x0000002f23077223 */ /* 0x000fe2000000000b */
[C---:B------:R-:W-:Y:S01]  /*6e80*/  IADD3 R2, PT, PT, R80.reuse, 0x400, R0 ;  /* 0x0000040050027810 */ /* 0x040fe20007ffe000 */
[----:B------:R-:W-:Y:S01]  /*6e90*/  FMUL R15, R33, R15 ;  /* 0x0000000f210f7220 */ /* 0x000fe20000400000 */
[----:B------:R-:W-:Y:S01]  /*6ea0*/  FFMA R8, R35, R48, R8 ;  /* 0x0000003023087223 */ /* 0x000fe20000000008 */
[----:B------:R-:W-:Y:S01]  /*6eb0*/  FMUL R12, R33, R16 ;  /* 0x00000010210c7220 */ /* 0x000fe20000400000 */
[----:B------:R-:W-:Y:S01]  /*6ec0*/  FFMA R9, R35, R49, R9 ;  /* 0x0000003123097223 */ /* 0x000fe20000000009 */
[----:B------:R1:W-:Y:S01]  /*6ed0*/  STSM.16.M88.4 [R2], R4 ;  /* 0x0000000402007844 */ /* 0x0003e20000000200 */
[----:B------:R-:W-:Y:S01]  /*6ee0*/  FMUL R13, R33, R17 ;  /* 0x00000011210d7220 */ /* 0x000fe20000400000 */
[----:B------:R-:W-:Y:S01]  /*6ef0*/  FFMA R10, R35, R50, R10 ;  /* 0x00000032230a7223 */ /* 0x000fe2000000000a */
[----:B------:R-:W-:Y:S01]  /*6f00*/  FMUL R14, R33, R18 ;  /* 0x00000012210e7220 */ /* 0x000fe20000400000 */
[----:B------:R-:W-:Y:S01]  /*6f10*/  FFMA R11, R35, R51, R15 ;  /* 0x00000033230b7223 */ /* 0x000fe2000000000f */
[----:B------:R-:W-:Y:S01]  /*6f20*/  IADD3 R81, PT, PT, R81, 0x400, R0 ;  /* 0x0000040051517810 */ /* 0x000fe20007ffe000 */
[----:B------:R-:W-:Y:S01]  /*6f30*/  FMUL R19, R33, R19 ;  /* 0x0000001321137220 */ /* 0x000fe20000400000 */
[C---:B------:R-:W-:Y:S01]  /*6f40*/  FFMA R12, R35.reuse, R52, R12 ;  /* 0x00000034230c7223 */ /* 0x040fe2000000000c */
[C---:B------:R-:W-:Y:S01]  /*6f50*/  FFMA R13, R35.reuse, R53, R13 ;  /* 0x00000035230d7223 */ /* 0x040fe2000000000d */
[C---:B------:R-:W-:Y:S01]  /*6f60*/  FFMA R14, R35.reuse, R54, R14 ;  /* 0x00000036230e7223 */ /* 0x040fe2000000000e */
[----:B------:R1:W-:Y:S01]  /*6f70*/  STSM.16.M88.4 [R81], R8 ;  /* 0x0000000851007844 */ /* 0x0003e20000000200 */
[----:B------:R-:W-:Y:S01]  /*6f80*/  FFMA R15, R35, R55, R19 ;  /* 0x00000037230f7223 */ /* 0x000fe20000000013 */
[----:B------:R-:W-:Y:S05]  /*6f90*/  IADD3 R80, PT, PT, R80, R81, RZ ;  /* 0x0000005150507210 */ /* 0x000fea0007ffe0ff */
        /* <DEDUP_REMOVED lines=12> */
[----:B------:R-:W-:Y:S02]  /*7060*/  UIADD3 UR9, UPT, UPT, UR45, 0x20, URZ ;  /* 0x000000202d097890 */ /* 0x000fe4000fffe0ff */
[----:B------:R-:W-:Y:S01]  /*7070*/  UIADD3.X UR5, UPT, UPT, URZ, UR55, URZ, UP0, !UPT ;  /* 0x00000037ff057290 */ /* 0x000fe200087fe4ff */
[----:B------:R-:W-:Y:S01]  /*7080*/  UMOV UR10, UR46 ;  /* 0x0000002e000a7c82 */ /* 0x000fe20008000000 */
[----:B------:R-:W-:Y:S07]  /*7090*/  UMOV UR11, UR60 ;  /* 0x0000003c000b7c82 */ /* 0x000fee0008000000 */
[----:B------:R2:W-:Y:S02]  /*70a0*/  UTMASTG.3D [UR8], [UR4] ;  /* 0x00000008040073b5 */ /* 0x0005e40008010000 */
[----:B--2---:R0:W-:Y:S02]  /*70b0*/  UTMACMDFLUSH ;  /* 0x00000000000079b7 */ /* 0x0041e40000000000 */
.L_x_109:
[----:B------:R-:W-:Y:S05]  /*70c0*/  BSYNC.RECONVERGENT B0 ;  /* 0x0000000000007941 */ /* 0x000fea0003800200 */
.L_x_108:
[----:B------:R-:W-:Y:S01]  /*70d0*/  UIADD3 UR4, UPT, UPT, UR38, 0x1, URZ ;  /* 0x0000000126047890 */ /* 0x000fe2000fffe0ff */
[----:B------:R-:W-:Y:S03]  /*70e0*/  BSSY.RECONVERGENT B0, `(.L_x_110) ;  /* 0x0000008000007945 */ /* 0x000fe60003800200 */
[----:B------:R-:W-:Y:S04]  /*70f0*/  UISETP.NE.AND UP0, UPT, UR4, 0x3, UPT ;  /* 0x000000030400788c */ /* 0x000fe8000bf05270 */
[----:B------:R-:W-:Y:S02]  /*7100*/  UISETP.EQ.XOR UP1, UPT, UR39, 0x3, !UP0 ;  /* 0x000000032700788c */ /* 0x000fe4000c722a70 */
[----:B------:R-:W-:Y:S02]  /*7110*/  USEL UR37, UR4, URZ, UP0 ;  /* 0x000000ff04257287 */ /* 0x000fe40008000000 */
[----:B------:R-:W-:Y:S04]  /*7120*/  USEL UR5, URZ, 0x1, !UP1 ;  /* 0x00000001ff057887 */ /* 0x000fe8000c800000 */
[----:B------:R-:W-:Y:S01]  /*7130*/  ULOP3.LUT UR42, UR42, UR5, URZ, 0x3c, !UPT ;  /* 0x000000052a2a7292 */ /* 0x000fe2000f8e3cff */
[----:B------:R-:W-:Y:S11]  /*7140*/  @P0 BRA `(.L_x_111) ;  /* 0x0000000000040947 */ /* 0x000ff60003800000 */
[----:B------:R-:W-:Y:S04]  /*7150*/  DEPBAR.LE SB0, 0x1 ;  /* 0x000080400000791a */ /* 0x000fe80000000000 */
.L_x_111:
[----:B------:R-:W-:Y:S05]  /*7160*/  BSYNC.RECONVERGENT B0 ;  /* 0x0000000000007941 */ /* 0x000fea0003800200 */
.L_x_110:
[----:B------:R-:W-:Y:S01]  /*7170*/  BAR.SYNC.DEFER_BLOCKING 0x1, 0x80 ;  /* 0x0042000000007b1d */ /* 0x000fe20000010000 */
[----:B------:R-:W-:Y:S01]  /*7180*/  UISETP.NE.AND UP0, UPT, UR41, -0x2, UPT ;  /* 0xfffffffe2900788c */ /* 0x000fe2000bf05270 */
[----:B------:R-:W-:Y:S08]  /*7190*/  IADD3 R31, PT, PT, R31, 0x1, RZ ;  /* 0x000000011f1f7810 */ /* 0x000ff00007ffe0ff */
[----:B------:R-:W-:Y:S05]  /*71a0*/  BRA.U !UP0, `(.L_x_112) ;  /* 0x0000000108287547 */ /* 0x000fea000b800000 */
[----:B------:R-:W-:Y:S01]  /*71b0*/  ISETP.NE.AND P0, PT, R79, RZ, PT ;  /* 0x000000ff4f00720c */ /* 0x000fe20003f05270 */
[----:B-1----:R-:W-:Y:S01]  /*71c0*/  IMAD.U32 R2, RZ, RZ, UR40 ;  /* 0x00000028ff027e24 */ /* 0x002fe2000f8e00ff */
[----:B------:R-:W-:Y:S01]  /*71d0*/  UIADD3 UR4, UPT, UPT, UR40, 0x1, URZ ;  /* 0x0000000128047890 */ /* 0x000fe2000fffe0ff */
[----:B------:R-:W-:Y:S03]  /*71e0*/  IMAD.U32 R0, RZ, RZ, UR53 ;  /* 0x00000035ff007e24 */ /* 0x000fe6000f8e00ff */
[----:B------:R-:W-:Y:S04]  /*71f0*/  UISETP.NE.AND UP0, UPT, UR4, 0x3, UPT ;  /* 0x000000030400788c */ /* 0x000fe8000bf05270 */
[----:B------:R-:W-:Y:S03]  /*7200*/  USEL UR40, UR4, URZ, UP0 ;  /* 0x000000ff04287287 */ /* 0x000fe60008000000 */
[----:B------:R-:W-:Y:S05]  /*7210*/  @P0 LEA R2, R2, UR36, 0x3 ;  /* 0x0000002402020c11 */ /* 0x000fea000f8e18ff */
[----:B------:R-:W-:Y:S05]  /*7220*/  @P0 VIADD R2, R2, 0x48 ;  /* 0x0000004802020836 */ /* 0x000fea0000000000 */
[----:B------:R-:W-:Y:S04]  /*7230*/  @P0 PRMT R0, R0, 0x654, R2 ;  /* 0x0000065400000816 */ /* 0x000fe80000000002 */
[----:B------:R2:W-:Y:S03]  /*7240*/  @P0 SYNCS.ARRIVE.TRANS64.RED.A1T0 RZ, [R0+URZ], RZ ;  /* 0x000000ff00ff09a7 */ /* 0x0005e600081004ff */
.L_x_112:
[----:B------:R-:W-:Y:S01]  /*7250*/  ISETP.NE.AND P2, PT, R76, RZ, PT ;  /* 0x000000ff4c00720c */ /* 0x000fe20003f45270 */
[----:B------:R-:W-:Y:S01]  /*7260*/  UIADD3 UR41, UPT, UPT, UR41, 0x2, URZ ;  /* 0x0000000229297890 */ /* 0x000fe2000fffe0ff */
[----:B------:R-:W-:Y:S01]  /*7270*/  ISETP.NE.AND P0, PT, R78, 0x2, PT ;  /* 0x000000024e00780c */ /* 0x000fe20003f05270 */
[----:B-1----:R-:W-:Y:S01]  /*7280*/  IMAD.IADD R14, R29, 0x1, R62 ;  /* 0x000000011d0e7824 */ /* 0x002fe200078e023e */
[----:B------:R-:W-:Y:S01]  /*7290*/  ISETP.NE.AND P1, PT, R31, 0x4, PT ;  /* 0x000000041f00780c */ /* 0x000fe20003f25270 */
[----:B------:R-:W-:Y:S01]  /*72a0*/  IMAD.IADD R15, R30, 0x1, R63 ;  /* 0x000000011e0f7824 */ /* 0x000fe200078e023f */
[----:B------:R-:W-:Y:S02]  /*72b0*/  SEL R2, RZ, 0x1, P0 ;  /* 0x00000001ff027807 */ /* 0x000fe40000000000 */
[----:B--2---:R-:W-:Y:S02]  /*72c0*/  SEL R0, RZ, 0x1, P1 ;  /* 0x00000001ff007807 */ /* 0x004fe40000800000 */
[----:B------:R-:W-:Y:S02]  /*72d0*/  LOP3.LUT R71, R71, R2, RZ, 0x3c, !PT ;  /* 0x0000000247477212 */ /* 0x000fe400078e3cff */
[----:B------:R-:W-:Y:S02]  /*72e0*/  LOP3.LUT R72, R72, R0, RZ, 0x3c, !PT ;  /* 0x0000000048487212 */ /* 0x000fe400078e3cff */
[----:B------:R-:W-:Y:S02]  /*72f0*/  @P2 R2UR UR60, R70 ;  /* 0x00000000463c22ca */ /* 0x000fe400000e0000 */
[----:B------:R-:W-:Y:S02]  /*7300*/  SEL R78, R78, RZ, P0 ;  /* 0x000000ff4e4e7207 */ /* 0x000fe40000000000 */
[----:B------:R-:W-:Y:S01]  /*7310*/  SEL R31, R31, RZ, P1 ;  /* 0x000000ff1f1f7207 */ /* 0x000fe20000800000 */
[----:B------:R-:W-:Y:S10]  /*7320*/  @P2 BRA `(.L_x_113) ;  /* 0xffffffe0002c2947 */ /* 0x000ff4000383ffff */
[----:B------:R-:W-:-:S09]  /*7330*/  UISETP.NE.AND UP0, UPT, UR43, URZ, UPT ;  /* 0x000000ff2b00728c */ /* 0x000fd2000bf05270 */
[----:B------:R-:W-:Y:S05]  /*7340*/  BRA.U !UP0, `(.L_x_114) ;  /* 0x0000000108487547 */ /* 0x000fea000b800000 */
[----:B------:R-:W1:Y:S02]  /*7350*/  LDCU.64 UR4, c[0x0][0x890] ;  /* 0x00011200ff0477ac */ /* 0x000e640008000a00 */
[----:B-1----:R-:W-:-:S04]  /*7360*/  UISETP.NE.U32.AND UP0, UPT, UR4, URZ, UPT ;  /* 0x000000ff0400728c */ /* 0x002fc8000bf05070 */
[----:B------:R-:W-:-:S09]  /*7370*/  UISETP.NE.AND.EX UP0, UPT, UR5, URZ, UPT, UP0 ;  /* 0x000000ff0500728c */ /* 0x000fd2000bf05300 */
[----:B------:R-:W-:Y:S05]  /*7380*/  BRA.U UP0, `(.L_x_115) ;  /* 0x00000001000c7547 */ /* 0x000fea000b800000 */
[----:B------:R-:W-:-:S13]  /*7390*/  FSETP.NEU.AND P0, PT, R35, RZ, PT ;  /* 0x000000ff2300720b */ /* 0x000fda0003f0d000 */
[----:B------:R-:W-:Y:S05]  /*73a0*/  @!P0 EXIT ;  /* 0x000000000000894d */ /* 0x000fea0003800000 */
[----:B------:R-:W-:Y:S05]  /*73b0*/  BRA `(.L_x_114) ;  /* 0x00000000002c7947 */ /* 0x000fea0003800000 */
.L_x_115:
[----:B------:R-:W-:Y:S01]  /*73c0*/  ISETP.NE.AND P0, PT, R77, RZ, PT ;  /* 0x000000ff4d00720c */ /* 0x000fe20003f05270 */
[----:B------:R-:W-:-:S12]  /*73d0*/  BSSY.RECONVERGENT B0, `(.L_x_114) ;  /* 0x0000009000007945 */ /* 0x000fd80003800200 */
[----:B------:R-:W-:Y:S05]  /*73e0*/  @P0 BRA `(.L_x_116) ;  /* 0x0000000000140947 */ /* 0x000fea0003800000 */
[----:B------:R-:W1:Y:S02]  /*73f0*/  LDCU.64 UR4, c[0x0][0x888] ;  /* 0x00011100ff0477ac */ /* 0x000e640008000a00 */
[----:B-1----:R-:W-:-:S04]  /*7400*/  ISETP.NE.U32.AND P0, PT, RZ, UR4, PT ;  /* 0x00000004ff007c0c */ /* 0x002fc8000bf05070 */
[----:B------:R-:W-:-:S13]  /*7410*/  ISETP.NE.AND.EX P0, PT, RZ, UR5, PT, P0 ;  /* 0x00000005ff007c0c */ /* 0x000fda000bf05300 */
[----:B------:R-:W-:Y:S05]  /*7420*/  @!P0 EXIT ;  /* 0x000000000000894d */ /* 0x000fea0003800000 */
[----:B------:R-:W-:Y:S05]  /*7430*/  BRA `(.L_x_117) ;  /* 0x0000000000087947 */ /* 0x000fea0003800000 */
.L_x_116:
[----:B------:R-:W-:-:S13]  /*7440*/  FSETP.NEU.AND P0, PT, R35, RZ, PT ;  /* 0x000000ff2300720b */ /* 0x000fda0003f0d000 */
[----:B------:R-:W-:Y:S05]  /*7450*/  @!P0 EXIT ;  /* 0x000000000000894d */ /* 0x000fea0003800000 */
.L_x_117:
[----:B------:R-:W-:Y:S05]  /*7460*/  BSYNC.RECONVERGENT B0 ;  /* 0x0000000000007941 */ /* 0x000fea0003800200 */
.L_x_114:
[----:B------:R-:W-:Y:S01]  /*7470*/  ULEA UR4, UR40, UR36, 0x3 ;  /* 0x0000002428047291 */ /* 0x000fe2000f8e18ff */
[----:B------:R-:W-:-:S04]  /*7480*/  DEPBAR.LE SB0, 0x0 ;  /* 0x000080000000791a */ /* 0x000fc80000000000 */
[----:B------:R-:W-:-:S04]  /*7490*/  UIADD3 UR4, UPT, UPT, UR4, 0x48, URZ ;  /* 0x0000004804047890 */ /* 0x000fc8000fffe0ff */
[----:B------:R-:W-:-:S09]  /*74a0*/  UPRMT UR4, UR53, 0x654, UR4 ;  /* 0x0000065435047896 */ /* 0x000fd20008000004 */
[----:B------:R-:W-:Y:S01]  /*74b0*/  SYNCS.ARRIVE.TRANS64.RED.A1T0 RZ, [UR4], RZ ;  /* 0x000000ffffff79a7 */ /* 0x000fe20008100404 */
[----:B------:R-:W-:Y:S05]  /*74c0*/  EXIT ;  /* 0x000000000000794d */ /* 0x000fea0003800000 */
.L_x_19:
[----:B--2---:R2:W1:Y:S02]  /*74d0*/  SYNCS.PHASECHK.TRANS64.TRYWAIT P0, [R2+URZ+0xe0], R3 ;  /* 0x0000e003020075a7 */ /* 0x00446400080011ff */
[----:B-1----:R-:W-:Y:S05]  /*74e0*/  @!P0 NANOSLEEP.SYNCS 0x989680 ;  /* 0x009896800000895d */ /* 0x002fea0003900000 */
[----:B------:R-:W1:Y:S02]  /*74f0*/  @!P0 SYNCS.PHASECHK.TRANS64 P0, [R2+URZ+0xe0], R3 ;  /* 0x0000e003020085a7 */ /* 0x000e6400080010ff */
[----:B-1----:R-:W-:Y:S05]  /*7500*/  @!P0 BRA `(.L_x_19) ;  /* 0xfffffffc00f08947 */ /* 0x002fea000383ffff */
[----:B------:R-:W-:Y:S05]  /*7510*/  BRA `(.L_x_118) ;  /* 0xffffffa000207947 */ /* 0x000fea000383ffff */
.L_x_22:
[----:B-1----:R-:W-:-:S07]  /*7520*/  MOV R2, UR57 ;  /* 0x0000003900027c02 */ /* 0x002fce0008000f00 */
.L_x_119:
[----:B-1----:R1:W2:Y:S02]  /*7530*/  SYNCS.PHASECHK.TRANS64.TRYWAIT P0, [R2+URZ+0x18], R4 ;  /* 0x00001804020075a7 */ /* 0x0022a400080011ff */
[----:B--2---:R-:W-:Y:S05]  /*7540*/  @!P0 NANOSLEEP.SYNCS 0x989680 ;  /* 0x009896800000895d */ /* 0x004fea0003900000 */
[----:B------:R-:W2:Y:S02]  /*7550*/  @!P0 SYNCS.PHASECHK.TRANS64 P0, [R2+URZ+0x18], R4 ;  /* 0x00001804020085a7 */ /* 0x000ea400080010ff */
[----:B--2---:R-:W-:Y:S05]  /*7560*/  @!P0 BRA `(.L_x_119) ;  /* 0xfffffffc00f08947 */ /* 0x004fea000383ffff */
[----:B------:R-:W-:Y:S05]  /*7570*/  BRA `(.L_x_21) ;  /* 0xffffffa000707947 */ /* 0x000fea000383ffff */
.L_x_30:
[----:B------:R-:W-:-:S07]  /*7580*/  MOV R2, UR57 ;  /* 0x0000003900027c02 */ /* 0x000fce0008000f00 */
.L_x_120:
[----:B-1----:R1:W2:Y:S02]  /*7590*/  SYNCS.PHASECHK.TRANS64.TRYWAIT P0, [R2+URZ+0x18], R4 ;  /* 0x00001804020075a7 */ /* 0x0022a400080011ff */
[----:B--2---:R-:W-:Y:S05]  /*75a0*/  @!P0 NANOSLEEP.SYNCS 0x989680 ;  /* 0x009896800000895d */ /* 0x004fea0003900000 */
[----:B------:R-:W2:Y:S02]  /*75b0*/  @!P0 SYNCS.PHASECHK.TRANS64 P0, [R2+URZ+0x18], R4 ;  /* 0x00001804020085a7 */ /* 0x000ea400080010ff */
[----:B--2---:R-:W-:Y:S05]  /*75c0*/  @!P0 BRA `(.L_x_120) ;  /* 0xfffffffc00f08947 */ /* 0x004fea000383ffff */
[----:B------:R-:W-:Y:S05]  /*75d0*/  BRA `(.L_x_29) ;  /* 0xffffffa400ac7947 */ /* 0x000fea000383ffff */
.L_x_36:
[----:B-1----:R1:W2:Y:S02]  /*75e0*/  SYNCS.PHASECHK.TRANS64.TRYWAIT P0, [R2+URZ+0x70], R3 ;  /* 0x00007003020075a7 */ /* 0x0022a400080011ff */
[----:B--2---:R-:W-:Y:S05]  /*75f0*/  @!P0 NANOSLEEP.SYNCS 0x989680 ;  /* 0x009896800000895d */ /* 0x004fea0003900000 */
[----:B------:R-:W2:Y:S02]  /*7600*/  @!P0 SYNCS.PHASECHK.TRANS64 P0, [R2+URZ+0x70], R3 ;  /* 0x00007003020085a7 */ /* 0x000ea400080010ff */
[----:B--2---:R-:W-:Y:S05]  /*7610*/  @!P0 BRA `(.L_x_36) ;  /* 0xfffffffc00f08947 */ /* 0x004fea000383ffff */
[----:B------:R-:W-:Y:S05]  /*7620*/  BRA `(.L_x_121) ;  /* 0xffffffa800c87947 */ /* 0x000fea000383ffff */
.L_x_40:
[----:B----4-:R-:W-:-:S07]  /*7630*/  MOV R0, UR4 ;  /* 0x0000000400007c02 */ /* 0x010fce0008000f00 */
.L_x_122:
[----:B-1----:R1:W2:Y:S02]  /*7640*/  SYNCS.PHASECHK.TRANS64.TRYWAIT P0, [R0+URZ], R2 ;  /* 0x00000002000075a7 */ /* 0x0022a400080011ff */
[----:B--2---:R-:W-:Y:S05]  /*7650*/  @!P0 NANOSLEEP.SYNCS 0x989680 ;  /* 0x009896800000895d */ /* 0x004fea0003900000 */
[----:B------:R-:W2:Y:S02]  /*7660*/  @!P0 SYNCS.PHASECHK.TRANS64 P0, [R0+URZ], R2 ;  /* 0x00000002000085a7 */ /* 0x000ea400080010ff */
[----:B--2---:R-:W-:Y:S05]  /*7670*/  @!P0 BRA `(.L_x_122) ;  /* 0xfffffffc00f08947 */ /* 0x004fea000383ffff */
[----:B------:R-:W-:Y:S05]  /*7680*/  BRA `(.L_x_123) ;  /* 0xffffffb000387947 */ /* 0x000fea000383ffff */
.L_x_41:
[----:B----4-:R-:W-:-:S07]  /*7690*/  MOV R0, UR5 ;  /* 0x0000000500007c02 */ /* 0x010fce0008000f00 */
.L_x_124:
[----:B-1----:R1:W2:Y:S02]  /*76a0*/  SYNCS.PHASECHK.TRANS64.TRYWAIT P0, [R0+URZ], R2 ;  /* 0x00000002000075a7 */ /* 0x0022a400080011ff */
[----:B--2---:R-:W-:Y:S05]  /*76b0*/  @!P0 NANOSLEEP.SYNCS 0x989680 ;  /* 0x009896800000895d */ /* 0x004fea0003900000 */
[----:B------:R-:W2:Y:S02]  /*76c0*/  @!P0 SYNCS.PHASECHK.TRANS64 P0, [R0+URZ], R2 ;  /* 0x00000002000085a7 */ /* 0x000ea400080010ff */
[----:B--2---:R-:W-:Y:S05]  /*76d0*/  @!P0 BRA `(.L_x_124) ;  /* 0xfffffffc00f08947 */ /* 0x004fea000383ffff */
[----:B------:R-:W-:Y:S05]  /*76e0*/  BRA `(.L_x_125) ;  /* 0xffffffb000447947 */ /* 0x000fea000383ffff */
.L_x_44:
[----:B-1----:R1:W2:Y:S02]  /*76f0*/  SYNCS.PHASECHK.TRANS64.TRYWAIT P0, [R0+URZ+0xd0], R4 ;  /* 0x0000d004000075a7 */ /* 0x0022a400080011ff */
[----:B--2---:R-:W-:Y:S05]  /*7700*/  @!P0 NANOSLEEP.SYNCS 0x989680 ;  /* 0x009896800000895d */ /* 0x004fea0003900000 */
[----:B------:R-:W2:Y:S02]  /*7710*/  @!P0 SYNCS.PHASECHK.TRANS64 P0, [R0+URZ+0xd0], R4 ;  /* 0x0000d004000085a7 */ /* 0x000ea400080010ff */
[----:B--2---:R-:W-:Y:S05]  /*7720*/  @!P0 BRA `(.L_x_44) ;  /* 0xfffffffc00f08947 */ /* 0x004fea000383ffff */
[----:B------:R-:W-:Y:S05]  /*7730*/  BRA `(.L_x_126) ;  /* 0xffffffb000a07947 */ /* 0x000fea000383ffff */
.L_x_45:
[----:B------:R-:W-:-:S07]  /*7740*/  MOV R0, UR4 ;  /* 0x0000000400007c02 */ /* 0x000fce0008000f00 */
.L_x_127:
[----:B-1----:R1:W2:Y:S02]  /*7750*/  SYNCS.PHASECHK.TRANS64.TRYWAIT P0, [R0+URZ+0x80], R5 ;  /* 0x00008005000075a7 */ /* 0x0022a400080011ff */
[----:B--2---:R-:W-:Y:S05]  /*7760*/  @!P0 NANOSLEEP.SYNCS 0x989680 ;  /* 0x009896800000895d */ /* 0x004fea0003900000 */
[----:B------:R-:W2:Y:S02]  /*7770*/  @!P0 SYNCS.PHASECHK.TRANS64 P0, [R0+URZ+0x80], R5 ;  /* 0x00008005000085a7 */ /* 0x000ea400080010ff */
[----:B--2---:R-:W-:Y:S05]  /*7780*/  @!P0 BRA `(.L_x_127) ;  /* 0xfffffffc00f08947 */ /* 0x004fea000383ffff */
[----:B------:R-:W-:Y:S05]  /*7790*/  BRA `(.L_x_128) ;  /* 0xffffffb000b07947 */ /* 0x000fea000383ffff */
.L_x_46:
[----:B-1----:R1:W2:Y:S02]  /*77a0*/  SYNCS.PHASECHK.TRANS64.TRYWAIT P1, [R0+URZ+0x70], R4 ;  /* 0x00007004000075a7 */ /* 0x0022a400080211ff */
[----:B--2---:R-:W-:Y:S05]  /*77b0*/  @!P1 NANOSLEEP.SYNCS 0x989680 ;  /* 0x009896800000995d */ /* 0x004fea0003900000 */
[----:B------:R-:W2:Y:S02]  /*77c0*/  @!P1 SYNCS.PHASECHK.TRANS64 P1, [R0+URZ+0x70], R4 ;  /* 0x00007004000095a7 */ /* 0x000ea400080210ff */
[----:B--2---:R-:W-:Y:S05]  /*77d0*/  @!P1 BRA `(.L_x_46) ;  /* 0xfffffffc00f09947 */ /* 0x004fea000383ffff */
[----:B------:R-:W-:Y:S05]  /*77e0*/  BRA `(.L_x_129) ;  /* 0xffffffb000e07947 */ /* 0x000fea000383ffff */
.L_x_49:
[----:B------:R-:W-:-:S07]  /*77f0*/  MOV R0, UR4 ;  /* 0x0000000400007c02 */ /* 0x000fce0008000f00 */
.L_x_130:
[----:B-1----:R1:W2:Y:S02]  /*7800*/  SYNCS.PHASECHK.TRANS64.TRYWAIT P0, [R0+URZ+0x80], R2 ;  /* 0x00008002000075a7 */ /* 0x0022a400080011ff */
[----:B--2---:R-:W-:Y:S05]  /*7810*/  @!P0 NANOSLEEP.SYNCS 0x989680 ;  /* 0x009896800000895d */ /* 0x004fea0003900000 */
[----:B------:R-:W2:Y:S02]  /*7820*/  @!P0 SYNCS.PHASECHK.TRANS64 P0, [R0+URZ+0x80], R2 ;  /* 0x00008002000085a7 */ /* 0x000ea400080010ff */
[----:B--2---:R-:W-:Y:S05]  /*7830*/  @!P0 BRA `(.L_x_130) ;  /* 0xfffffffc00f08947 */ /* 0x004fea000383ffff */
[----:B------:R-:W-:Y:S05]  /*7840*/  BRA `(.L_x_48) ;  /* 0xffffffb400347947 */ /* 0x000fea000383ffff */
.L_x_56:
[----:B-1----:R1:W2:Y:S02]  /*7850*/  SYNCS.PHASECHK.TRANS64.TRYWAIT P1, [R0+URZ+0x70], R2 ;  /* 0x00007002000075a7 */ /* 0x0022a400080211ff */
[----:B--2---:R-:W-:Y:S05]  /*7860*/  @!P1 NANOSLEEP.SYNCS 0x989680 ;  /* 0x009896800000995d */ /* 0x004fea0003900000 */
[----:B------:R-:W2:Y:S02]  /*7870*/  @!P1 SYNCS.PHASECHK.TRANS64 P1, [R0+URZ+0x70], R2 ;  /* 0x00007002000095a7 */ /* 0x000ea400080210ff */
[----:B--2---:R-:W-:Y:S05]  /*7880*/  @!P1 BRA `(.L_x_56) ;  /* 0xfffffffc00f09947 */ /* 0x004fea000383ffff */
[----:B------:R-:W-:Y:S05]  /*7890*/  BRA `(.L_x_131) ;  /* 0xffffffb800987947 */ /* 0x000fea000383ffff */
.L_x_57:
[----:B------:R-:W-:-:S07]  /*78a0*/  MOV R2, UR75 ;  /* 0x0000004b00027c02 */ /* 0x000fce0008000f00 */
.L_x_132:
[----:B-1----:R1:W2:Y:S02]  /*78b0*/  SYNCS.PHASECHK.TRANS64.TRYWAIT P0, [R2+URZ+0xb0], R0 ;  /* 0x0000b000020075a7 */ /* 0x0022a400080011ff */
[----:B--2---:R-:W-:Y:S05]  /*78c0*/  @!P0 NANOSLEEP.SYNCS 0x989680 ;  /* 0x009896800000895d */ /* 0x004fea0003900000 */
[----:B------:R-:W2:Y:S02]  /*78d0*/  @!P0 SYNCS.PHASECHK.TRANS64 P0, [R2+URZ+0xb0], R0 ;  /* 0x0000b000020085a7 */ /* 0x000ea400080010ff */
[----:B--2---:R-:W-:Y:S05]  /*78e0*/  @!P0 BRA `(.L_x_132) ;  /* 0xfffffffc00f08947 */ /* 0x004fea000383ffff */
[----:B------:R-:W-:Y:S05]  /*78f0*/  BRA `(.L_x_133) ;  /* 0xffffffb800ec7947 */ /* 0x000fea000383ffff */
.L_x_60:
[----:B------:R-:W-:Y:S07]  /*7900*/  MOV R0, UR5 ;  /* 0x0000000500007c02 */ /* 0x000fee0008000f00 */
.L_x_134:
[----:B-1----:R1:W2:Y:S02]  /*7910*/  SYNCS.PHASECHK.TRANS64.TRYWAIT P0, [R0+URZ], R2 ;  /* 0x00000002000075a7 */ /* 0x0022a400080011ff */
[----:B--2---:R-:W-:Y:S05]  /*7920*/  @!P0 NANOSLEEP.SYNCS 0x989680 ;  /* 0x009896800000895d */ /* 0x004fea0003900000 */
[----:B------:R-:W2:Y:S02]  /*7930*/  @!P0 SYNCS.PHASECHK.TRANS64 P0, [R0+URZ], R2 ;  /* 0x00000002000085a7 */ /* 0x000ea400080010ff */
[----:B--2---:R-:W-:Y:S05]  /*7940*/  @!P0 BRA `(.L_x_134) ;  /* 0xfffffffc00f08947 */ /* 0x004fea000383ffff */
[----:B------:R-:W-:Y:S05]  /*7950*/  BRA `(.L_x_59) ;  /* 0xffffffbc00087947 */ /* 0x000fea000383ffff */
.L_x_63:
[----:B------:R-:W-:-:S07]  /*7960*/  MOV R0, UR4 ;  /* 0x0000000400007c02 */ /* 0x000fce0008000f00 */
.L_x_135:
[----:B--2---:R2:W3:Y:S02]  /*7970*/  SYNCS.PHASECHK.TRANS64.TRYWAIT P0, [R0+URZ], R2 ;  /* 0x00000002000075a7 */ /* 0x0044e400080011ff */
[----:B---3--:R-:W-:Y:S05]  /*7980*/  @!P0 NANOSLEEP.SYNCS 0x989680 ;  /* 0x009896800000895d */ /* 0x008fea0003900000 */
[----:B------:R-:W3:Y:S02]  /*7990*/  @!P0 SYNCS.PHASECHK.TRANS64 P0, [R0+URZ], R2 ;  /* 0x00000002000085a7 */ /* 0x000ee400080010ff */
[----:B---3--:R-:W-:Y:S05]  /*79a0*/  @!P0 BRA `(.L_x_135) ;  /* 0xfffffffc00f08947 */ /* 0x008fea000383ffff */
[----:B------:R-:W-:Y:S05]  /*79b0*/  BRA `(.L_x_136) ;  /* 0xffffffc400107947 */ /* 0x000fea000383ffff */
.L_x_64:
[----:B------:R-:W-:-:S07]  /*79c0*/  MOV R0, UR5 ;  /* 0x0000000500007c02 */ /* 0x000fce0008000f00 */
.L_x_137:
[----:B-1----:R1:W2:Y:S02]  /*79d0*/  SYNCS.PHASECHK.TRANS64.TRYWAIT P0, [R0+URZ], R3 ;  /* 0x00000003000075a7 */ /* 0x0022a400080011ff */
[----:B--2---:R-:W-:Y:S05]  /*79e0*/  @!P0 NANOSLEEP.SYNCS 0x989680 ;  /* 0x009896800000895d */ /* 0x004fea0003900000 */
[----:B------:R-:W2:Y:S02]  /*79f0*/  @!P0 SYNCS.PHASECHK.TRANS64 P0, [R0+URZ], R3 ;  /* 0x00000003000085a7 */ /* 0x000ea400080010ff */
[----:B--2---:R-:W-:Y:S05]  /*7a00*/  @!P0 BRA `(.L_x_137) ;  /* 0xfffffffc00f08947 */ /* 0x004fea000383ffff */
[----:B------:R-:W-:Y:S05]  /*7a10*/  BRA `(.L_x_138) ;  /* 0xffffffc4001c7947 */ /* 0x000fea000383ffff */
.L_x_65:
[----:B------:R-:W-:-:S07]  /*7a20*/  MOV R0, UR5 ;  /* 0x0000000500007c02 */ /* 0x000fce0008000f00 */
.L_x_139:
[----:B-1----:R1:W2:Y:S02]  /*7a30*/  SYNCS.PHASECHK.TRANS64.TRYWAIT P0, [R0+URZ], R3 ;  /* 0x00000003000075a7 */ /* 0x0022a400080011ff */
[----:B--2---:R-:W-:Y:S05]  /*7a40*/  @!P0 NANOSLEEP.SYNCS 0x989680 ;  /* 0x009896800000895d */ /* 0x004fea0003900000 */
[----:B------:R-:W2:Y:S02]  /*7a50*/  @!P0 SYNCS.PHASECHK.TRANS64 P0, [R0+URZ], R3 ;  /* 0x00000003000085a7 */ /* 0x000ea400080010ff */
[----:B--2---:R-:W-:Y:S05]  /*7a60*/  @!P0 BRA `(.L_x_139) ;  /* 0xfffffffc00f08947 */ /* 0x004fea000383ffff */
[----:B------:R-:W-:Y:S05]  /*7a70*/  BRA `(.L_x_140) ;  /* 0xffffffc400287947 */ /* 0x000fea000383ffff */
.L_x_66:
[----:B-1----:R-:W-:-:S07]  /*7a80*/  MOV R0, UR4 ;  /* 0x0000000400007c02 */ /* 0x002fce0008000f00 */
.L_x_141:
[----:B-1----:R1:W2:Y:S02]  /*7a90*/  SYNCS.PHASECHK.TRANS64.TRYWAIT P0, [R0+URZ], R2 ;  /* 0x00000002000075a7 */ /* 0x0022a400080011ff */
[----:B--2---:R-:W-:Y:S05]  /*7aa0*/  @!P0 NANOSLEEP.SYNCS 0x989680 ;  /* 0x009896800000895d */ /* 0x004fea0003900000 */
[----:B------:R-:W2:Y:S02]  /*7ab0*/  @!P0 SYNCS.PHASECHK.TRANS64 P0, [R0+URZ], R2 ;  /* 0x00000002000085a7 */ /* 0x000ea400080010ff */
[----:B--2---:R-:W-:Y:S05]  /*7ac0*/  @!P0 BRA `(.L_x_141) ;  /* 0xfffffffc00f08947 */ /* 0x004fea000383ffff */
[----:B------:R-:W-:Y:S05]  /*7ad0*/  BRA `(.L_x_142) ;  /* 0xffffffc400347947 */ /* 0x000fea000383ffff */
.L_x_71:
[----:B--2---:R2:W3:Y:S02]  /*7ae0*/  SYNCS.PHASECHK.TRANS64.TRYWAIT P0, [R0+URZ+0x70], R2 ;  /* 0x00007002000075a7 */ /* 0x0044e400080011ff */
[----:B---3--:R-:W-:Y:S05]  /*7af0*/  @!P0 NANOSLEEP.SYNCS 0x989680 ;  /* 0x009896800000895d */ /* 0x008fea0003900000 */
[----:B------:R-:W3:Y:S02]  /*7b00*/  @!P0 SYNCS.PHASECHK.TRANS64 P0, [R0+URZ+0x70], R2 ;  /* 0x00007002000085a7 */ /* 0x000ee400080010ff */
[----:B---3--:R-:W-:Y:S05]  /*7b10*/  @!P0 BRA `(.L_x_71) ;  /* 0xfffffffc00f08947 */ /* 0x008fea000383ffff */
[----:B------:R-:W-:Y:S05]  /*7b20*/  BRA `(.L_x_143) ;  /* 0xffffffc800307947 */ /* 0x000fea000383ffff */
.L_x_74:
[----:B------:R-:W-:Y:S07]  /*7b30*/  MOV R0, UR13 ;  /* 0x0000000d00007c02 */ /* 0x000fee0008000f00 */
.L_x_144:
[----:B--2---:R2:W3:Y:S02]  /*7b40*/  SYNCS.PHASECHK.TRANS64.TRYWAIT P0, [R0+URZ+0x68], R2 ;  /* 0x00006802000075a7 */ /* 0x0044e400080011ff */
[----:B---3--:R-:W-:Y:S05]  /*7b50*/  @!P0 NANOSLEEP.SYNCS 0x989680 ;  /* 0x009896800000895d */ /* 0x008fea0003900000 */
[----:B------:R-:W3:Y:S02]  /*7b60*/  @!P0 SYNCS.PHASECHK.TRANS64 P0, [R0+URZ+0x68], R2 ;  /* 0x00006802000085a7 */ /* 0x000ee400080010ff */
[----:B---3--:R-:W-:Y:S05]  /*7b70*/  @!P0 BRA `(.L_x_144) ;  /* 0xfffffffc00f08947 */ /* 0x008fea000383ffff */
[----:B------:R-:W-:Y:S05]  /*7b80*/  BRA `(.L_x_73) ;  /* 0xffffffcc00107947 */ /* 0x000fea000383ffff */
.L_x_77:
[----:B------:R-:W-:Y:S07]  /*7b90*/  MOV R0, UR4 ;  /* 0x0000000400007c02 */ /* 0x000fee0008000f00 */
.L_x_145:
[----:B-1----:R1:W2:Y:S02]  /*7ba0*/  SYNCS.PHASECHK.TRANS64.TRYWAIT P0, [R0+URZ+0x48], R9 ;  /* 0x00004809000075a7 */ /* 0x0022a400080011ff */
[----:B--2---:R-:W-:Y:S05]  /*7bb0*/  @!P0 NANOSLEEP.SYNCS 0x989680 ;  /* 0x009896800000895d */ /* 0x004fea0003900000 */
[----:B------:R-:W2:Y:S02]  /*7bc0*/  @!P0 SYNCS.PHASECHK.TRANS64 P0, [R0+URZ+0x48], R9 ;  /* 0x00004809000085a7 */ /* 0x000ea400080010ff */
[----:B--2---:R-:W-:Y:S05]  /*7bd0*/  @!P0 BRA `(.L_x_145) ;  /* 0xfffffffc00f08947 */ /* 0x004fea000383ffff */
[----:B------:R-:W-:Y:S05]  /*7be0*/  BRA `(.L_x_146) ;  /* 0xffffffcc00887947 */ /* 0x000fea000383ffff */
.L_x_78:
[----:B------:R-:W-:Y:S07]  /*7bf0*/  MOV R0, UR6 ;  /* 0x0000000600007c02 */ /* 0x000fee0008000f00 */
.L_x_147:
[----:B-1----:R1:W2:Y:S02]  /*7c00*/  SYNCS.PHASECHK.TRANS64.TRYWAIT P0, [R0+URZ+0x48], R14 ;  /* 0x0000480e000075a7 */ /* 0x0022a400080011ff */
[----:B--2---:R-:W-:Y:S05]  /*7c10*/  @!P0 NANOSLEEP.SYNCS 0x989680 ;  /* 0x009896800000895d */ /* 0x004fea0003900000 */
[----:B------:R-:W2:Y:S02]  /*7c20*/  @!P0 SYNCS.PHASECHK.TRANS64 P0, [R0+URZ+0x48], R14 ;  /* 0x0000480e000085a7 */ /* 0x000ea400080010ff */
[----:B--2---:R-:W-:Y:S05]  /*7c30*/  @!P0 BRA `(.L_x_147) ;  /* 0xfffffffc00f08947 */ /* 0x004fea000383ffff */
[----:B------:R-:W-:Y:S05]  /*7c40*/  BRA `(.L_x_148) ;  /* 0xffffffd000287947 */ /* 0x000fea000383ffff */
.L_x_80:
[----:B------:R-:W-:-:S07]  /*7c50*/  MOV R0, UR4 ;  /* 0x0000000400007c02 */ /* 0x000fce0008000f00 */
.L_x_149:
[----:B-1----:R1:W3:Y:S02]  /*7c60*/  SYNCS.PHASECHK.TRANS64.TRYWAIT P0, [R0+URZ], R2 ;  /* 0x00000002000075a7 */ /* 0x0022e400080011ff */
[----:B---3--:R-:W-:Y:S05]  /*7c70*/  @!P0 NANOSLEEP.SYNCS 0x989680 ;  /* 0x009896800000895d */ /* 0x008fea0003900000 */
[----:B------:R-:W3:Y:S02]  /*7c80*/  @!P0 SYNCS.PHASECHK.TRANS64 P0, [R0+URZ], R2 ;  /* 0x00000002000085a7 */ /* 0x000ee400080010ff */
[----:B---3--:R-:W-:Y:S05]  /*7c90*/  @!P0 BRA `(.L_x_149) ;  /* 0xfffffffc00f08947 */ /* 0x008fea000383ffff */
[----:B------:R-:W-:Y:S05]  /*7ca0*/  BRA `(.L_x_150) ;  /* 0xffffffd000b47947 */ /* 0x000fea000383ffff */
.L_x_81:
[----:B------:R-:W-:-:S07]  /*7cb0*/  MOV R0, UR5 ;  /* 0x0000000500007c02 */ /* 0x000fce0008000f00 */
.L_x_151:
[----:B-1----:R1:W3:Y:S02]  /*7cc0*/  SYNCS.PHASECHK.TRANS64.TRYWAIT P0, [R0+URZ], R2 ;  /* 0x00000002000075a7 */ /* 0x0022e400080011ff */
[----:B---3--:R-:W-:Y:S05]  /*7cd0*/  @!P0 NANOSLEEP.SYNCS 0x989680 ;  /* 0x009896800000895d */ /* 0x008fea0003900000 */
[----:B------:R-:W3:Y:S02]  /*7ce0*/  @!P0 SYNCS.PHASECHK.TRANS64 P0, [R0+URZ], R2 ;  /* 0x00000002000085a7 */ /* 0x000ee400080010ff */
[----:B---3--:R-:W-:Y:S05]  /*7cf0*/  @!P0 BRA `(.L_x_151) ;  /* 0xfffffffc00f08947 */ /* 0x008fea000383ffff */
[----:B------:R-:W-:Y:S05]  /*7d00*/  BRA `(.L_x_152) ;  /* 0xffffffd000c07947 */ /* 0x000fea000383ffff */
.L_x_83:
[----:B--2---:R2:W4:Y:S02]  /*7d10*/  SYNCS.PHASECHK.TRANS64.TRYWAIT P0, [R0+URZ+0x70], R2 ;  /* 0x00007002000075a7 */ /* 0x00452400080011ff */
[----:B----4-:R-:W-:Y:S05]  /*7d20*/  @!P0 NANOSLEEP.SYNCS 0x989680 ;  /* 0x009896800000895d */ /* 0x010fea0003900000 */
[----:B------:R-:W4:Y:S02]  /*7d30*/  @!P0 SYNCS.PHASECHK.TRANS64 P0, [R0+URZ+0x70], R2 ;  /* 0x00007002000085a7 */ /* 0x000f2400080010ff */
[----:B----4-:R-:W-:Y:S05]  /*7d40*/  @!P0 BRA `(.L_x_83) ;  /* 0xfffffffc00f08947 */ /* 0x010fea000383ffff */
[----:B------:R-:W-:Y:S05]  /*7d50*/  BRA `(.L_x_153) ;  /* 0xffffffd400b47947 */ /* 0x000fea000383ffff */
.L_x_93:
[----:B-1----:R1:W3:Y:S02]  /*7d60*/  SYNCS.PHASECHK.TRANS64.TRYWAIT P1, [R2+URZ+0x30], R0 ;  /* 0x00003000020075a7 */ /* 0x0022e400080211ff */
[----:B---3--:R-:W-:Y:S05]  /*7d70*/  @!P1 NANOSLEEP.SYNCS 0x989680 ;  /* 0x009896800000995d */ /* 0x008fea0003900000 */
[----:B------:R-:W3:Y:S02]  /*7d80*/  @!P1 SYNCS.PHASECHK.TRANS64 P1, [R2+URZ+0x30], R0 ;  /* 0x00003000020095a7 */ /* 0x000ee400080210ff */
[----:B---3--:R-:W-:Y:S05]  /*7d90*/  @!P1 BRA `(.L_x_93) ;  /* 0xfffffffc00f09947 */ /* 0x008fea000383ffff */
[----:B------:R-:W-:Y:S05]  /*7da0*/  BRA `(.L_x_92) ;  /* 0xffffffe000c47947 */ /* 0x000fea000383ffff */
.L_x_95:
[----:B--2---:R2:W3:Y:S02]  /*7db0*/  SYNCS.PHASECHK.TRANS64.TRYWAIT P0, [R82+URZ+0x90], R3 ;  /* 0x00009003520075a7 */ /* 0x0044e400080011ff */
[----:B---3--:R-:W-:Y:S05]  /*7dc0*/  @!P0 NANOSLEEP.SYNCS 0x989680 ;  /* 0x009896800000895d */ /* 0x008fea0003900000 */
[----:B------:R-:W3:Y:S02]  /*7dd0*/  @!P0 SYNCS.PHASECHK.TRANS64 P0, [R82+URZ+0x90], R3 ;  /* 0x00009003520085a7 */ /* 0x000ee400080010ff */
[----:B---3--:R-:W-:Y:S05]  /*7de0*/  @!P0 BRA `(.L_x_95) ;  /* 0xfffffffc00f08947 */ /* 0x008fea000383ffff */
[----:B------:R-:W-:Y:S05]  /*7df0*/  BRA `(.L_x_94) ;  /* 0xffffffe4003c7947 */ /* 0x000fea000383ffff */
.L_x_106:
[----:B-1----:R1:W2:Y:S02]  /*7e00*/  SYNCS.PHASECHK.TRANS64.TRYWAIT P0, [R2+URZ+0x30], R83 ;  /* 0x00003053020075a7 */ /* 0x0022a400080011ff */
[----:B--2---:R-:W-:Y:S05]  /*7e10*/  @!P0 NANOSLEEP.SYNCS 0x989680 ;  /* 0x009896800000895d */ /* 0x004fea0003900000 */
[----:B------:R-:W2:Y:S02]  /*7e20*/  @!P0 SYNCS.PHASECHK.TRANS64 P0, [R2+URZ+0x30], R83 ;  /* 0x00003053020085a7 */ /* 0x000ea400080010ff */
[----:B--2---:R-:W-:Y:S05]  /*7e30*/  @!P0 BRA `(.L_x_106) ;  /* 0xfffffffc00f08947 */ /* 0x004fea000383ffff */
[----:B------:R-:W-:Y:S05]  /*7e40*/  BRA `(.L_x_105) ;  /* 0xffffffec00047947 */ /* 0x000fea000383ffff */
        .weak           $__internal_0_$__cuda_sm10x_tcgen05_guardrail_trap_col_being_dealloced_not_returned_by_alloc
        .type           $__internal_0_$__cuda_sm10x_tcgen05_guardrail_trap_col_being_dealloced_not_returned_by_alloc,@function
        .size           $__internal_0_$__cuda_sm10x_tcgen05_guardrail_trap_col_being_dealloced_not_returned_by_alloc,($__internal_1_$__cuda_sm10x_tcgen05_guardrail_trap_phase_invalid_during_alloc - $__internal_0_$__cuda_sm10x_tcgen05_guardrail_trap_col_being_dealloced_not_returned_by_alloc)
$__internal_0_$__cuda_sm10x_tcgen05_guardrail_trap_col_being_dealloced_not_returned_by_alloc:
[----:B------:R-:W-:Y:S05]  /*7e50*/  BPT.TRAP 0x1 ;  /* 0x000000040000795c */ /* 0x000fea0000300000 */
[----:B------:R-:W-:-:S04]  /*7e60*/  HFMA2 R3, -RZ, RZ, 0, 0 ;  /* 0x00000000ff037431 */ /* 0x000fc800000001ff */
[----:B------:R-:W-:Y:S05]  /*7e70*/  RET.REL.NODEC R2 `(_ZN7cutlass13device_kernelINS_4gemm6kernel13GemmUniversalIN4cute5tupleIJiiiiEEENS1_10collective13CollectiveMmaINS1_35MainloopSm100TmaUmmaWarpSpecializedILi3ELi2ELi4ENS5_IJNS4_1CILi1EEESB_SB_EEEEENS5_IJNSA_ILi64EEESE_NSA_ILi128EEEEEEfNS5_IJlSB_lEEEfSH_NS4_8TiledMMAINS4_8MMA_AtomIJNS4_17SM100_MMA_TF32_SSINS_10tfloat32_tESL_fLi64ELi64ELNS4_4UMMA5MajorE0ELSN_0ELNSM_7ScaleInE0ELSO_0EEEEEENS4_6LayoutISC_NS5_IJNSA_ILi0EEESS_SS_EEEEENS5_IJNS4_10UnderscoreESV_SV_EEEEENS4_13SM90_TMA_LOADENS4_14ComposedLayoutINS4_7SwizzleILi3ELi4ELi3EEENS4_18smem_ptr_flag_bitsILi32EEENSR_INS5_IJNSA_ILi8EEENSA_ILi32EEEEEENS5_IJS15_SB_EEEEEEEvNS4_8identityESY_S19_vS1A_EENS_8epilogue10collective18CollectiveEpilogueINS1C_23Sm100TmaWarpSpecializedILi3ELi2ELi16ELb1ELb0EEEJSG_NS5_IJNSR_ISE_SB_EENSR_IS15_SB_EEEEEfSH_fSH_NS1C_6fusion15FusionCallbacksIS1G_NS1K_17LinearCombinationIffffLNS_15FloatRoundStyleE2EEESG_S1J_JEEENS4_5SM1004TMEM4LOAD26SM100_TMEM_LOAD_16dp128b8xESY_S19_NS4_17SM75_U32x4_LDSM_NENS4_14SM90_TMA_STOREES19_NS4_17SM90_U32x4_STSM_NENS4_39AutoVectorizingCopyWithAssumedAlignmentILi128EEEEEEvvEEEEvNT_6ParamsE) ;  /* 0xffffff8002607950 */ /* 0x000fea0003c3ffff */
        .weak           $__internal_1_$__cuda_sm10x_tcgen05_guardrail_trap_phase_invalid_during_alloc
        .type           $__internal_1_$__cuda_sm10x_tcgen05_guardrail_trap_phase_invalid_during_alloc,@function
        .size           $__internal_1_$__cuda_sm10x_tcgen05_guardrail_trap_phase_invalid_during_alloc,($__internal_2_$__cuda_sm10x_tcgen05_guardrail_trap_unallocated_columns_being_dealloced - $__internal_1_$__cuda_sm10x_tcgen05_guardrail_trap_phase_invalid_during_alloc)
$__internal_1_$__cuda_sm10x_tcgen05_guardrail_trap_phase_invalid_during_alloc:
[----:B------:R-:W-:Y:S05]  /*7e80*/  BPT.TRAP 0x1 ;  /* 0x000000040000795c */ /* 0x000fea0000300000 */
[----:B------:R-:W-:-:S04]  /*7e90*/  MOV R3, 0x0 ;  /* 0x0000000000037802 */ /* 0x000fc80000000f00 */
[----:B------:R-:W-:Y:S05]  /*7ea0*/  RET.REL.NODEC R2 `(_ZN7cutlass13device_kernelINS_4gemm6kernel13GemmUniversalIN4cute5tupleIJiiiiEEENS1_10collective13CollectiveMmaINS1_35MainloopSm100TmaUmmaWarpSpecializedILi3ELi2ELi4ENS5_IJNS4_1CILi1EEESB_SB_EEEEENS5_IJNSA_ILi64EEESE_NSA_ILi128EEEEEEfNS5_IJlSB_lEEEfSH_NS4_8TiledMMAINS4_8MMA_AtomIJNS4_17SM100_MMA_TF32_SSINS_10tfloat32_tESL_fLi64ELi64ELNS4_4UMMA5MajorE0ELSN_0ELNSM_7ScaleInE0ELSO_0EEEEEENS4_6LayoutISC_NS5_IJNSA_ILi0EEESS_SS_EEEEENS5_IJNS4_10UnderscoreESV_SV_EEEEENS4_13SM90_TMA_LOADENS4_14ComposedLayoutINS4_7SwizzleILi3ELi4ELi3EEENS4_18smem_ptr_flag_bitsILi32EEENSR_INS5_IJNSA_ILi8EEENSA_ILi32EEEEEENS5_IJS15_SB_EEEEEEEvNS4_8identityESY_S19_vS1A_EENS_8epilogue10collective18CollectiveEpilogueINS1C_23Sm100TmaWarpSpecializedILi3ELi2ELi16ELb1ELb0EEEJSG_NS5_IJNSR_ISE_SB_EENSR_IS15_SB_EEEEEfSH_fSH_NS1C_6fusion15FusionCallbacksIS1G_NS1K_17LinearCombinationIffffLNS_15FloatRoundStyleE2EEESG_S1J_JEEENS4_5SM1004TMEM4LOAD26SM100_TMEM_LOAD_16dp128b8xESY_S19_NS4_17SM75_U32x4_LDSM_NENS4_14SM90_TMA_STOREES19_NS4_17SM90_U32x4_STSM_NENS4_39AutoVectorizingCopyWithAssumedAlignmentILi128EEEEEEvvEEEEvNT_6ParamsE) ;  /* 0xffffff8002547950 */ /* 0x000fea0003c3ffff */
        .weak           $__internal_2_$__cuda_sm10x_tcgen05_guardrail_trap_unallocated_columns_being_dealloced
        .type           $__internal_2_$__cuda_sm10x_tcgen05_guardrail_trap_unallocated_columns_being_dealloced,@function
        .size           $__internal_2_$__cuda_sm10x_tcgen05_guardrail_trap_unallocated_columns_being_dealloced,(.L_x_155 - $__internal_2_$__cuda_sm10x_tcgen05_guardrail_trap_unallocated_columns_being_dealloced)
$__internal_2_$__cuda_sm10x_tcgen05_guardrail_trap_unallocated_columns_being_dealloced:
[----:B------:R-:W-:Y:S05]  /*7eb0*/  BPT.TRAP 0x1 ;  /* 0x000000040000795c */ /* 0x000fea0000300000 */
[----:B------:R-:W-:-:S04]  /*7ec0*/  HFMA2 R3, -RZ, RZ, 0, 0 ;  /* 0x00000000ff037431 */ /* 0x000fc800000001ff */
[----:B------:R-:W-:Y:S05]  /*7ed0*/  RET.REL.NODEC R2 `(_ZN7cutlass13device_kernelINS_4gemm6kernel13GemmUniversalIN4cute5tupleIJiiiiEEENS1_10collective13CollectiveMmaINS1_35MainloopSm100TmaUmmaWarpSpecializedILi3ELi2ELi4ENS5_IJNS4_1CILi1EEESB_SB_EEEEENS5_IJNSA_ILi64EEESE_NSA_ILi128EEEEEEfNS5_IJlSB_lEEEfSH_NS4_8TiledMMAINS4_8MMA_AtomIJNS4_17SM100_MMA_TF32_SSINS_10tfloat32_tESL_fLi64ELi64ELNS4_4UMMA5MajorE0ELSN_0ELNSM_7ScaleInE0ELSO_0EEEEEENS4_6LayoutISC_NS5_IJNSA_ILi0EEESS_SS_EEEEENS5_IJNS4_10UnderscoreESV_SV_EEEEENS4_13SM90_TMA_LOADENS4_14ComposedLayoutINS4_7SwizzleILi3ELi4ELi3EEENS4_18smem_ptr_flag_bitsILi32EEENSR_INS5_IJNSA_ILi8EEENSA_ILi32EEEEEENS5_IJS15_SB_EEEEEEEvNS4_8identityESY_S19_vS1A_EENS_8epilogue10collective18CollectiveEpilogueINS1C_23Sm100TmaWarpSpecializedILi3ELi2ELi16ELb1ELb0EEEJSG_NS5_IJNSR_ISE_SB_EENSR_IS15_SB_EEEEEfSH_fSH_NS1C_6fusion15FusionCallbacksIS1G_NS1K_17LinearCombinationIffffLNS_15FloatRoundStyleE2EEESG_S1J_JEEENS4_5SM1004TMEM4LOAD26SM100_TMEM_LOAD_16dp128b8xESY_S19_NS4_17SM75_U32x4_LDSM_NENS4_14SM90_TMA_STOREES19_NS4_17SM90_U32x4_STSM_NENS4_39AutoVectorizingCopyWithAssumedAlignmentILi128EEEEEEvvEEEEvNT_6ParamsE) ;  /* 0xffffff8002487950 */ /* 0x000fea0003c3ffff */
.L_x_154:
[----:B------:R-:W-:-:S00]  /*7ee0*/  BRA `(.L_x_154) ;  /* 0xfffffffc00fc7947 */ /* 0x000fc0000383ffff */
[----:B------:R-:W-:-:S00]  /*7ef0*/  NOP ;  /* 0x0000000000007918 */ /* 0x000fc00000000000 */
        /* <DEDUP_REMOVED lines=8> */
.L_x_155:


//--------------------- .nv.global.init           --------------------------
	.section	.nv.global.init,"aw",@progbits
.nv.global.init:
	.type		$str$27,@object
	.size		$str$27,($str$28 - $str$27)
$str$27:
        /*0000*/ 	.byte	0x28, 0x61, 0x64, 0x64, 0x72, 0x65, 0x73, 0x73, 0x20, 0x26, 0x20, 0x6d, 0x61, 0x73, 0x6b, 0x29
        /*0010*/ 	.byte	0x20, 0x3d, 0x3d, 0x20, 0x30, 0x00
	.type		$str$28,@object
	.size		$str$28,($str$26 - $str$28)
$str$28:
        /*0016*/ 	.byte	0x2f, 0x74, 0x6d, 0x70, 0x2f, 0x63, 0x75, 0x74, 0x6c, 0x61, 0x73, 0x73, 0x5f, 0x73, 0x77, 0x65
        /*0026*/ 	.byte	0x65, 0x70, 0x5f, 0x73, 0x72, 0x63, 0x2f, 0x69, 0x6e, 0x63, 0x6c, 0x75, 0x64, 0x65, 0x2f, 0x63
        /*0036*/ 	.byte	0x75, 0x74, 0x65, 0x2f, 0x70, 0x6f, 0x69, 0x6e, 0x74, 0x65, 0x72, 0x5f, 0x66, 0x6c, 0x61, 0x67
        /*0046*/ 	.byte	0x67, 0x65, 0x64, 0x2e, 0x68, 0x70, 0x70, 0x00
	.type		$str$26,@object
	.size		$str$26,($str$25 - $str$26)
$str$26:
        /*004e*/ 	.byte	0x2f, 0x74, 0x6d, 0x70, 0x2f, 0x63, 0x75, 0x74, 0x6c, 0x61, 0x73, 0x73, 0x5f, 0x73, 0x77, 0x65
        /*005e*/ 	.byte	0x65, 0x70, 0x5f, 0x73, 0x72, 0x63, 0x2f, 0x69, 0x6e, 0x63, 0x6c, 0x75, 0x64, 0x65, 0x2f, 0x63
        /*006e*/ 	.byte	0x75, 0x74, 0x65, 0x2f, 0x61, 0x74, 0x6f, 0x6d, 0x2f, 0x63, 0x6f, 0x70, 0x79, 0x5f, 0x74, 0x72
        /*007e*/ 	.byte	0x61, 0x69, 0x74, 0x73, 0x5f, 0x73, 0x6d, 0x31, 0x30, 0x30, 0x2e, 0x68, 0x70, 0x70, 0x00
	.type		$str$25,@object
	.size		$str$25,(__unnamed_1 - $str$25)
$str$25:
        /*008d*/ 	.byte	0x28, 0x28, 0x75, 0x69, 0x6e, 0x74, 0x33, 0x32, 0x5f, 0x74, 0x28, 0x74, 0x68, 0x72, 0x65, 0x61
        /*009d*/ 	.byte	0x64, 0x49, 0x64, 0x78, 0x2e, 0x78, 0x29, 0x20, 0x2f, 0x20, 0x33, 0x32, 0x29, 0x20, 0x25, 0x20
        /*00ad*/ 	.byte	0x34, 0x29, 0x20, 0x3d, 0x3d, 0x20, 0x28, 0x28, 0x28, 0x74, 0x6d, 0x65, 0x6d, 0x5f, 0x61, 0x64
        /*00bd*/ 	.byte	0x64, 0x72, 0x20, 0x3e, 0x3e, 0x20, 0x31, 0x36, 0x29, 0x20, 0x2f, 0x20, 0x33, 0x32, 0x29, 0x20
        /*00cd*/ 	.byte	0x25, 0x20, 0x34, 0x29, 0x00
	.type		__unnamed_1,@object
	.size		__unnamed_1,(__unnamed_2 - __unnamed_1)
__unnamed_1:
        /*00d2*/ 	.byte	0x61, 0x75, 0x74, 0x6f, 0x20, 0x63, 0x75, 0x74, 0x65, 0x3a, 0x3a, 0x61, 0x73, 0x5f, 0x70, 0x6f
        /* <DEDUP_REMOVED lines=23> */
        /*0252*/ 	.byte	0x3c, 0x32, 0x30, 0x34, 0x38, 0x3e, 0x3e, 0x3e, 0x3e, 0x5d, 0x00
	.type		__unnamed_2,@object
	.size		__unnamed_2,(.L_2 - __unnamed_2)
__unnamed_2:
        /* <DEDUP_REMOVED lines=45> */
        /*052d*/ 	.byte	0x3e, 0x3e, 0x3e, 0x5d, 0x00
.L_2:


//--------------------- .nv.shared._ZN7cutlass13device_kernelINS_4gemm6kernel13GemmUniversalIN4cute5tupleIJiiiiEEENS1_10collective13CollectiveMmaINS1_35MainloopSm100TmaUmmaWarpSpecializedILi3ELi2ELi4ENS5_IJNS4_1CILi1EEESB_SB_EEEEENS5_IJNSA_ILi64EEESE_NSA_ILi128EEEEEEfNS5_IJlSB_lEEEfSH_NS4_8TiledMMAINS4_8MMA_AtomIJNS4_17SM100_MMA_TF32_SSINS_10tfloat32_tESL_fLi64ELi64ELNS4_4UMMA5MajorE0ELSN_0ELNSM_7ScaleInE0ELSO_0EEEEEENS4_6LayoutISC_NS5_IJNSA_ILi0EEESS_SS_EEEEENS5_IJNS4_10UnderscoreESV_SV_EEEEENS4_13SM90_TMA_LOADENS4_14ComposedLayoutINS4_7SwizzleILi3ELi4ELi3EEENS4_18smem_ptr_flag_bitsILi32EEENSR_INS5_IJNSA_ILi8EEENSA_ILi32EEEEEENS5_IJS15_SB_EEEEEEEvNS4_8identityESY_S19_vS1A_EENS_8epilogue10collective18CollectiveEpilogueINS1C_23Sm100TmaWarpSpecializedILi3ELi2ELi16ELb1ELb0EEEJSG_NS5_IJNSR_ISE_SB_EENSR_IS15_SB_EEEEEfSH_fSH_NS1C_6fusion15FusionCallbacksIS1G_NS1K_17LinearCombinationIffffLNS_15FloatRoundStyleE2EEESG_S1J_JEEENS4_5SM1004TMEM4LOAD26SM100_TMEM_LOAD_16dp128b8xESY_S19_NS4_17SM75_U32x4_LDSM_NENS4_14SM90_TMA_STOREES19_NS4_17SM90_U32x4_STSM_NENS4_39AutoVectorizingCopyWithAssumedAlignmentILi128EEEEEEvvEEEEvNT_6ParamsE --------------------------
	.section	.nv.shared._ZN7cutlass13device_kernelINS_4gemm6kernel13GemmUniversalIN4cute5tupleIJiiiiEEENS1_10collective13CollectiveMmaINS1_35MainloopSm100TmaUmmaWarpSpecializedILi3ELi2ELi4ENS5_IJNS4_1CILi1EEESB_SB_EEEEENS5_IJNSA_ILi64EEESE_NSA_ILi128EEEEEEfNS5_IJlSB_lEEEfSH_NS4_8TiledMMAINS4_8MMA_AtomIJNS4_17SM100_MMA_TF32_SSINS_10tfloat32_tESL_fLi64ELi64ELNS4_4UMMA5MajorE0ELSN_0ELNSM_7ScaleInE0ELSO_0EEEEEENS4_6LayoutISC_NS5_IJNSA_ILi0EEESS_SS_EEEEENS5_IJNS4_10UnderscoreESV_SV_EEEEENS4_13SM90_TMA_LOADENS4_14ComposedLayoutINS4_7SwizzleILi3ELi4ELi3EEENS4_18smem_ptr_flag_bitsILi32EEENSR_INS5_IJNSA_ILi8EEENSA_ILi32EEEEEENS5_IJS15_SB_EEEEEEEvNS4_8identityESY_S19_vS1A_EENS_8epilogue10collective18CollectiveEpilogueINS1C_23Sm100TmaWarpSpecializedILi3ELi2ELi16ELb1ELb0EEEJSG_NS5_IJNSR_ISE_SB_EENSR_IS15_SB_EEEEEfSH_fSH_NS1C_6fusion15FusionCallbacksIS1G_NS1K_17LinearCombinationIffffLNS_15FloatRoundStyleE2EEESG_S1J_JEEENS4_5SM1004TMEM4LOAD26SM100_TMEM_LOAD_16dp128b8xESY_S19_NS4_17SM75_U32x4_LDSM_NENS4_14SM90_TMA_STOREES19_NS4_17SM90_U32x4_STSM_NENS4_39AutoVectorizingCopyWithAssumedAlignmentILi128EEEEEEvvEEEEvNT_6ParamsE,"aw",@nobits
	.sectionflags	@""
	.align	16
	.zero		1024


//--------------------- .nv.shared.reserved.0     --------------------------
	.section	.nv.shared.reserved.0,"aw",@nobits
	.weak		__nv_reservedSMEM_offset_0_alias
	.size		__nv_reservedSMEM_offset_0_alias, 0, 64
	.other		__nv_reservedSMEM_offset_0_alias,@"STO_CUDA_RESERVED_SHARED STV_DEFAULT"
__nv_reservedSMEM_offset_0_alias:
	.zero		0
.nv.shared.reserved.0:
	.zero		64
	.weak		__nv_reservedSMEM_tcgen05_partition
	.type		__nv_reservedSMEM_tcgen05_partition,@object
	.size		__nv_reservedSMEM_tcgen05_partition,(.L_0 - __nv_reservedSMEM_tcgen05_partition)
__nv_reservedSMEM_tcgen05_partition:
	.zero		32
.L_0:


//--------------------- .nv.global                --------------------------
	.section	.nv.global,"aw",@nobits
.nv.global:
	.type		_ZN40_INTERNAL_8f3c1fd5_4_k_cu_bae04e0b_306614cute1_E,@object
	.size		_ZN40_INTERNAL_8f3c1fd5_4_k_cu_bae04e0b_306614cute1_E,(_ZN40_INTERNAL_8f3c1fd5_4_k_cu_bae04e0b_306614cuda3std3__45__cpo6cbeginE - _ZN40_INTERNAL_8f3c1fd5_4_k_cu_bae04e0b_306614cute1_E)
_ZN40_INTERNAL_8f3c1fd5_4_k_cu_bae04e0b_306614cute1_E:
	.zero		1
	.type		_ZN40_INTERNAL_8f3c1fd5_4_k_cu_bae04e0b_306614cuda3std3__45__cpo6cbeginE,@object
	.size		_ZN40_INTERNAL_8f3c1fd5_4_k_cu_bae04e0b_306614cuda3std3__45__cpo6cbeginE,(_ZN40_INTERNAL_8f3c1fd5_4_k_cu_bae04e0b_306614cuda3std3__48in_placeE - _ZN40_INTERNAL_8f3c1fd5_4_k_cu_bae04e0b_306614cuda3std3__45__cpo6cbeginE)
_ZN40_INTERNAL_8f3c1fd5_4_k_cu_bae04e0b_306614cuda3std3__45__cpo6cbeginE:
	.zero		1
	.type		_ZN40_INTERNAL_8f3c1fd5_4_k_cu_bae04e0b_306614cuda3std3__48in_placeE,@object
	.size		_ZN40_INTERNAL_8f3c1fd5_4_k_cu_bae04e0b_306614cuda3std3__48in_placeE,(_ZN40_INTERNAL_8f3c1fd5_4_k_cu_bae04e0b_306614cuda3std6ranges3__45__cpo9iter_moveE - _ZN40_INTERNAL_8f3c1fd5_4_k_cu_bae04e0b_306614cuda3std3__48in_placeE)
_ZN40_INTERNAL_8f3c1fd5_4_k_cu_bae04e0b_306614cuda3std3__48in_placeE:
	.zero		1
	.type		_ZN40_INTERNAL_8f3c1fd5_4_k_cu_bae04e0b_306614cuda3std6ranges3__45__cpo9iter_moveE,@object
	.size		_ZN40_INTERNAL_8f3c1fd5_4_k_cu_bae04e0b_306614cuda3std6ranges3__45__cpo9iter_moveE,(_ZN40_INTERNAL_8f3c1fd5_4_k_cu_bae04e0b_306614cuda3std3__45__cpo5beginE - _ZN40_INTERNAL_8f3c1fd5_4_k_cu_bae04e0b_306614cuda3std6ranges3__45__cpo9iter_moveE)
_ZN40_INTERNAL_8f3c1fd5_4_k_cu_bae04e0b_306614cuda3std6ranges3__45__cpo9iter_moveE:
	.zero		1
	.type		_ZN40_INTERNAL_8f3c1fd5_4_k_cu_bae04e0b_306614cuda3std3__45__cpo5beginE,@object
	.size		_ZN40_INTERNAL_8f3c1fd5_4_k_cu_bae04e0b_306614cuda3std3__45__cpo5beginE,(_ZN40_INTERNAL_8f3c1fd5_4_k_cu_bae04e0b_306614cuda3std3__442_GLOBAL__N__8f3c1fd5_4_k_cu_bae04e0b_306616ignoreE - _ZN40_INTERNAL_8f3c1fd5_4_k_cu_bae04e0b_306614cuda3std3__45__cpo5beginE)
_ZN40_INTERNAL_8f3c1fd5_4_k_cu_bae04e0b_306614cuda3std3__45__cpo5beginE:
	.zero		1
	.type		_ZN40_INTERNAL_8f3c1fd5_4_k_cu_bae04e0b_306614cuda3std3__442_GLOBAL__N__8f3c1fd5_4_k_cu_bae04e0b_306616ignoreE,@object
	.size		_ZN40_INTERNAL_8f3c1fd5_4_k_cu_bae04e0b_306614cuda3std3__442_GLOBAL__N__8f3c1fd5_4_k_cu_bae04e0b_306616ignoreE,(_ZN40_INTERNAL_8f3c1fd5_4_k_cu_bae04e0b_306614cute7productE - _ZN40_INTERNAL_8f3c1fd5_4_k_cu_bae04e0b_306614cuda3std3__442_GLOBAL__N__8f3c1fd5_4_k_cu_bae04e0b_306616ignoreE)
_ZN40_INTERNAL_8f3c1fd5_4_k_cu_bae04e0b_306614cuda3std3__442_GLOBAL__N__8f3c1fd5_4_k_cu_bae04e0b_306616ignoreE:
	.zero		1
	.type		_ZN40_INTERNAL_8f3c1fd5_4_k_cu_bae04e0b_306614cute7productE,@object
	.size		_ZN40_INTERNAL_8f3c1fd5_4_k_cu_bae04e0b_306614cute7productE,(_ZN40_INTERNAL_8f3c1fd5_4_k_cu_bae04e0b_306614cuda3std3__45__cpo3endE - _ZN40_INTERNAL_8f3c1fd5_4_k_cu_bae04e0b_306614cute7productE)
_ZN40_INTERNAL_8f3c1fd5_4_k_cu_bae04e0b_306614cute7productE:
	.zero		1
	.type		_ZN40_INTERNAL_8f3c1fd5_4_k_cu_bae04e0b_306614cuda3std3__45__cpo3endE,@object
	.size		_ZN40_INTERNAL_8f3c1fd5_4_k_cu_bae04e0b_306614cuda3std3__45__cpo3endE,(_ZN40_INTERNAL_8f3c1fd5_4_k_cu_bae04e0b_306614cuda3std3__419piecewise_constructE - _ZN40_INTERNAL_8f3c1fd5_4_k_cu_bae04e0b_306614cuda3std3__45__cpo3endE)
_ZN40_INTERNAL_8f3c1fd5_4_k_cu_bae04e0b_306614cuda3std3__45__cpo3endE:
	.zero		1
	.type		_ZN40_INTERNAL_8f3c1fd5_4_k_cu_bae04e0b_306614cuda3std3__419piecewise_constructE,@object
	.size		_ZN40_INTERNAL_8f3c1fd5_4_k_cu_bae04e0b_306614cuda3std3__419piecewise_constructE,(_ZN40_INTERNAL_8f3c1fd5_4_k_cu_bae04e0b_306614cuda3std3__45__cpo4cendE - _ZN40_INTERNAL_8f3c1fd5_4_k_cu_bae04e0b_306614cuda3std3__419piecewise_constructE)
_ZN40_INTERNAL_8f3c1fd5_4_k_cu_bae04e0b_306614cuda3std3__419piecewise_constructE:
	.zero		1
	.type		_ZN40_INTERNAL_8f3c1fd5_4_k_cu_bae04e0b_306614cuda3std3__45__cpo4cendE,@object
	.size		_ZN40_INTERNAL_8f3c1fd5_4_k_cu_bae04e0b_306614cuda3std3__45__cpo4cendE,(_ZN40_INTERNAL_8f3c1fd5_4_k_cu_bae04e0b_306614cuda3std6ranges3__45__cpo4swapE - _ZN40_INTERNAL_8f3c1fd5_4_k_cu_bae04e0b_306614cuda3std3__45__cpo4cendE)
_ZN40_INTERNAL_8f3c1fd5_4_k_cu_bae04e0b_306614cuda3std3__45__cpo4cendE:
	.zero		1
	.type		_ZN40_INTERNAL_8f3c1fd5_4_k_cu_bae04e0b_306614cuda3std6ranges3__45__cpo4swapE,@object
	.size		_ZN40_INTERNAL_8f3c1fd5_4_k_cu_bae04e0b_306614cuda3std6ranges3__45__cpo4swapE,(.L_10 - _ZN40_INTERNAL_8f3c1fd5_4_k_cu_bae04e0b_306614cuda3std6ranges3__45__cpo4swapE)
_ZN40_INTERNAL_8f3c1fd5_4_k_cu_bae04e0b_306614cuda3std6ranges3__45__cpo4swapE:
	.zero		1
.L_10:


//--------------------- .nv.constant0._ZN7cutlass13device_kernelINS_4gemm6kernel13GemmUniversalIN4cute5tupleIJiiiiEEENS1_10collective13CollectiveMmaINS1_35MainloopSm100TmaUmmaWarpSpecializedILi3ELi2ELi4ENS5_IJNS4_1CILi1EEESB_SB_EEEEENS5_IJNSA_ILi64EEESE_NSA_ILi128EEEEEEfNS5_IJlSB_lEEEfSH_NS4_8TiledMMAINS4_8MMA_AtomIJNS4_17SM100_MMA_TF32_SSINS_10tfloat32_tESL_fLi64ELi64ELNS4_4UMMA5MajorE0ELSN_0ELNSM_7ScaleInE0ELSO_0EEEEEENS4_6LayoutISC_NS5_IJNSA_ILi0EEESS_SS_EEEEENS5_IJNS4_10UnderscoreESV_SV_EEEEENS4_13SM90_TMA_LOADENS4_14ComposedLayoutINS4_7SwizzleILi3ELi4ELi3EEENS4_18smem_ptr_flag_bitsILi32EEENSR_INS5_IJNSA_ILi8EEENSA_ILi32EEEEEENS5_IJS15_SB_EEEEEEEvNS4_8identityESY_S19_vS1A_EENS_8epilogue10collective18CollectiveEpilogueINS1C_23Sm100TmaWarpSpecializedILi3ELi2ELi16ELb1ELb0EEEJSG_NS5_IJNSR_ISE_SB_EENSR_IS15_SB_EEEEEfSH_fSH_NS1C_6fusion15FusionCallbacksIS1G_NS1K_17LinearCombinationIffffLNS_15FloatRoundStyleE2EEESG_S1J_JEEENS4_5SM1004TMEM4LOAD26SM100_TMEM_LOAD_16dp128b8xESY_S19_NS4_17SM75_U32x4_LDSM_NENS4_14SM90_TMA_STOREES19_NS4_17SM90_U32x4_STSM_NENS4_39AutoVectorizingCopyWithAssumedAlignmentILi128EEEEEEvvEEEEvNT_6ParamsE --------------------------
	.section	.nv.constant0._ZN7cutlass13device_kernelINS_4gemm6kernel13GemmUniversalIN4cute5tupleIJiiiiEEENS1_10collective13CollectiveMmaINS1_35MainloopSm100TmaUmmaWarpSpecializedILi3ELi2ELi4ENS5_IJNS4_1CILi1EEESB_SB_EEEEENS5_IJNSA_ILi64EEESE_NSA_ILi128EEEEEEfNS5_IJlSB_lEEEfSH_NS4_8TiledMMAINS4_8MMA_AtomIJNS4_17SM100_MMA_TF32_SSINS_10tfloat32_tESL_fLi64ELi64ELNS4_4UMMA5MajorE0ELSN_0ELNSM_7ScaleInE0ELSO_0EEEEEENS4_6LayoutISC_NS5_IJNSA_ILi0EEESS_SS_EEEEENS5_IJNS4_10UnderscoreESV_SV_EEEEENS4_13SM90_TMA_LOADENS4_14ComposedLayoutINS4_7SwizzleILi3ELi4ELi3EEENS4_18smem_ptr_flag_bitsILi32EEENSR_INS5_IJNSA_ILi8EEENSA_ILi32EEEEEENS5_IJS15_SB_EEEEEEEvNS4_8identityESY_S19_vS1A_EENS_8epilogue10collective18CollectiveEpilogueINS1C_23Sm100TmaWarpSpecializedILi3ELi2ELi16ELb1ELb0EEEJSG_NS5_IJNSR_ISE_SB_EENSR_IS15_SB_EEEEEfSH_fSH_NS1C_6fusion15FusionCallbacksIS1G_NS1K_17LinearCombinationIffffLNS_15FloatRoundStyleE2EEESG_S1J_JEEENS4_5SM1004TMEM4LOAD26SM100_TMEM_LOAD_16dp128b8xESY_S19_NS4_17SM75_U32x4_LDSM_NENS4_14SM90_TMA_STOREES19_NS4_17SM90_U32x4_STSM_NENS4_39AutoVectorizingCopyWithAssumedAlignmentILi128EEEEEEvvEEEEvNT_6ParamsE,"a",@progbits
	.sectionflags	@""
	.align	4
.nv.constant0._ZN7cutlass13device_kernelINS_4gemm6kernel13GemmUniversalIN4cute5tupleIJiiiiEEENS1_10collective13CollectiveMmaINS1_35MainloopSm100TmaUmmaWarpSpecializedILi3ELi2ELi4ENS5_IJNS4_1CILi1EEESB_SB_EEEEENS5_IJNSA_ILi64EEESE_NSA_ILi128EEEEEEfNS5_IJlSB_lEEEfSH_NS4_8TiledMMAINS4_8MMA_AtomIJNS4_17SM100_MMA_TF32_SSINS_10tfloat32_tESL_fLi64ELi64ELNS4_4UMMA5MajorE0ELSN_0ELNSM_7ScaleInE0ELSO_0EEEEEENS4_6LayoutISC_NS5_IJNSA_ILi0EEESS_SS_EEEEENS5_IJNS4_10UnderscoreESV_SV_EEEEENS4_13SM90_TMA_LOADENS4_14ComposedLayoutINS4_7SwizzleILi3ELi4ELi3EEENS4_18smem_ptr_flag_bitsILi32EEENSR_INS5_IJNSA_ILi8EEENSA_ILi32EEEEEENS5_IJS15_SB_EEEEEEEvNS4_8identityESY_S19_vS1A_EENS_8epilogue10collective18CollectiveEpilogueINS1C_23Sm100TmaWarpSpecializedILi3ELi2ELi16ELb1ELb0EEEJSG_NS5_IJNSR_ISE_SB_EENSR_IS15_SB_EEEEEfSH_fSH_NS1C_6fusion15FusionCallbacksIS1G_NS1K_17LinearCombinationIffffLNS_15FloatRoundStyleE2EEESG_S1J_JEEENS4_5SM1004TMEM4LOAD26SM100_TMEM_LOAD_16dp128b8xESY_S19_NS4_17SM75_U32x4_LDSM_NENS4_14SM90_TMA_STOREES19_NS4_17SM90_U32x4_STSM_NENS4_39AutoVectorizingCopyWithAssumedAlignmentILi128EEEEEEvvEEEEvNT_6ParamsE:
	.zero		2944


//--------------------- SYMBOLS --------------------------

	.type		.nv.reservedSmem.offset0,@object
	.size		.nv.reservedSmem.offset0,0x4
	.type		.nv.reservedSmem.cap,@object
	.size		.nv.reservedSmem.cap,0x4
	.type		__assertfail,@function
